//
// Generated by NVIDIA NVVM Compiler
//
// Compiler Build ID: CL-36424714
// Cuda compilation tools, release 13.0, V13.0.88
// Based on NVVM 20.0.0
//

.version 9.0
.target sm_100
.address_size 64

	// .globl	_Z35sampling_vt_pillarpool_fused_kernelILi1EEviiPKfS1_S1_S1_S1_PKiS3_S3_S3_iiiifPf

.visible .entry _Z35sampling_vt_pillarpool_fused_kernelILi1EEviiPKfS1_S1_S1_S1_PKiS3_S3_S3_iiiifPf(
	.param .u32 _Z35sampling_vt_pillarpool_fused_kernelILi1EEviiPKfS1_S1_S1_S1_PKiS3_S3_S3_iiiifPf_param_0,
	.param .u32 _Z35sampling_vt_pillarpool_fused_kernelILi1EEviiPKfS1_S1_S1_S1_PKiS3_S3_S3_iiiifPf_param_1,
	.param .u64 .ptr .align 1 _Z35sampling_vt_pillarpool_fused_kernelILi1EEviiPKfS1_S1_S1_S1_PKiS3_S3_S3_iiiifPf_param_2,
	.param .u64 .ptr .align 1 _Z35sampling_vt_pillarpool_fused_kernelILi1EEviiPKfS1_S1_S1_S1_PKiS3_S3_S3_iiiifPf_param_3,
	.param .u64 .ptr .align 1 _Z35sampling_vt_pillarpool_fused_kernelILi1EEviiPKfS1_S1_S1_S1_PKiS3_S3_S3_iiiifPf_param_4,
	.param .u64 .ptr .align 1 _Z35sampling_vt_pillarpool_fused_kernelILi1EEviiPKfS1_S1_S1_S1_PKiS3_S3_S3_iiiifPf_param_5,
	.param .u64 .ptr .align 1 _Z35sampling_vt_pillarpool_fused_kernelILi1EEviiPKfS1_S1_S1_S1_PKiS3_S3_S3_iiiifPf_param_6,
	.param .u64 .ptr .align 1 _Z35sampling_vt_pillarpool_fused_kernelILi1EEviiPKfS1_S1_S1_S1_PKiS3_S3_S3_iiiifPf_param_7,
	.param .u64 .ptr .align 1 _Z35sampling_vt_pillarpool_fused_kernelILi1EEviiPKfS1_S1_S1_S1_PKiS3_S3_S3_iiiifPf_param_8,
	.param .u64 .ptr .align 1 _Z35sampling_vt_pillarpool_fused_kernelILi1EEviiPKfS1_S1_S1_S1_PKiS3_S3_S3_iiiifPf_param_9,
	.param .u64 .ptr .align 1 _Z35sampling_vt_pillarpool_fused_kernelILi1EEviiPKfS1_S1_S1_S1_PKiS3_S3_S3_iiiifPf_param_10,
	.param .u32 _Z35sampling_vt_pillarpool_fused_kernelILi1EEviiPKfS1_S1_S1_S1_PKiS3_S3_S3_iiiifPf_param_11,
	.param .u32 _Z35sampling_vt_pillarpool_fused_kernelILi1EEviiPKfS1_S1_S1_S1_PKiS3_S3_S3_iiiifPf_param_12,
	.param .u32 _Z35sampling_vt_pillarpool_fused_kernelILi1EEviiPKfS1_S1_S1_S1_PKiS3_S3_S3_iiiifPf_param_13,
	.param .u32 _Z35sampling_vt_pillarpool_fused_kernelILi1EEviiPKfS1_S1_S1_S1_PKiS3_S3_S3_iiiifPf_param_14,
	.param .f32 _Z35sampling_vt_pillarpool_fused_kernelILi1EEviiPKfS1_S1_S1_S1_PKiS3_S3_S3_iiiifPf_param_15,
	.param .u64 .ptr .align 1 _Z35sampling_vt_pillarpool_fused_kernelILi1EEviiPKfS1_S1_S1_S1_PKiS3_S3_S3_iiiifPf_param_16
)
{
	.reg .pred 	%p<15>;
	.reg .b32 	%r<68>;
	.reg .b32 	%f<80>;
	.reg .b64 	%rd<54>;

	ld.param.u32 	%r14, [_Z35sampling_vt_pillarpool_fused_kernelILi1EEviiPKfS1_S1_S1_S1_PKiS3_S3_S3_iiiifPf_param_0];
	ld.param.u32 	%r18, [_Z35sampling_vt_pillarpool_fused_kernelILi1EEviiPKfS1_S1_S1_S1_PKiS3_S3_S3_iiiifPf_param_1];
	ld.param.u64 	%rd8, [_Z35sampling_vt_pillarpool_fused_kernelILi1EEviiPKfS1_S1_S1_S1_PKiS3_S3_S3_iiiifPf_param_2];
	ld.param.u64 	%rd9, [_Z35sampling_vt_pillarpool_fused_kernelILi1EEviiPKfS1_S1_S1_S1_PKiS3_S3_S3_iiiifPf_param_3];
	ld.param.u64 	%rd10, [_Z35sampling_vt_pillarpool_fused_kernelILi1EEviiPKfS1_S1_S1_S1_PKiS3_S3_S3_iiiifPf_param_4];
	ld.param.u64 	%rd11, [_Z35sampling_vt_pillarpool_fused_kernelILi1EEviiPKfS1_S1_S1_S1_PKiS3_S3_S3_iiiifPf_param_5];
	ld.param.u64 	%rd12, [_Z35sampling_vt_pillarpool_fused_kernelILi1EEviiPKfS1_S1_S1_S1_PKiS3_S3_S3_iiiifPf_param_6];
	ld.param.u64 	%rd13, [_Z35sampling_vt_pillarpool_fused_kernelILi1EEviiPKfS1_S1_S1_S1_PKiS3_S3_S3_iiiifPf_param_7];
	ld.param.u64 	%rd15, [_Z35sampling_vt_pillarpool_fused_kernelILi1EEviiPKfS1_S1_S1_S1_PKiS3_S3_S3_iiiifPf_param_9];
	ld.param.u64 	%rd16, [_Z35sampling_vt_pillarpool_fused_kernelILi1EEviiPKfS1_S1_S1_S1_PKiS3_S3_S3_iiiifPf_param_10];
	ld.param.u32 	%r15, [_Z35sampling_vt_pillarpool_fused_kernelILi1EEviiPKfS1_S1_S1_S1_PKiS3_S3_S3_iiiifPf_param_12];
	ld.param.u32 	%r16, [_Z35sampling_vt_pillarpool_fused_kernelILi1EEviiPKfS1_S1_S1_S1_PKiS3_S3_S3_iiiifPf_param_13];
	ld.param.u32 	%r17, [_Z35sampling_vt_pillarpool_fused_kernelILi1EEviiPKfS1_S1_S1_S1_PKiS3_S3_S3_iiiifPf_param_14];
	ld.param.f32 	%f14, [_Z35sampling_vt_pillarpool_fused_kernelILi1EEviiPKfS1_S1_S1_S1_PKiS3_S3_S3_iiiifPf_param_15];
	mov.u32 	%r19, %ctaid.x;
	mov.u32 	%r20, %ntid.x;
	mov.u32 	%r21, %tid.x;
	mad.lo.s32 	%r22, %r19, %r20, %r21;
	div.s32 	%r1, %r22, %r14;
	mul.lo.s32 	%r23, %r1, %r14;
	sub.s32 	%r2, %r22, %r23;
	setp.ge.s32 	%p1, %r1, %r18;
	@%p1 bra 	$L__BB0_9;
	cvta.to.global.u64 	%rd18, %rd15;
	cvta.to.global.u64 	%rd19, %rd16;
	mul.wide.s32 	%rd20, %r1, 4;
	add.s64 	%rd21, %rd18, %rd20;
	ld.global.nc.u32 	%r3, [%rd21];
	add.s64 	%rd22, %rd19, %rd20;
	ld.global.nc.u32 	%r4, [%rd22];
	setp.lt.s32 	%p2, %r4, 1;
	mov.f32 	%f76, 0f00000000;
	mov.f32 	%f77, %f76;
	@%p2 bra 	$L__BB0_6;
	cvta.to.global.u64 	%rd1, %rd9;
	cvta.to.global.u64 	%rd2, %rd8;
	cvt.rn.f32.s32 	%f1, %r17;
	cvt.rn.f32.s32 	%f2, %r16;
	add.s32 	%r5, %r17, -1;
	add.s32 	%r6, %r16, -1;
	mul.lo.s32 	%r7, %r17, %r16;
	neg.s32 	%r67, %r4;
	cvta.to.global.u64 	%rd3, %rd10;
	cvta.to.global.u64 	%rd4, %rd11;
	cvta.to.global.u64 	%rd5, %rd12;
	cvta.to.global.u64 	%rd6, %rd13;
	mov.f32 	%f77, 0f00000000;
	mov.u32 	%r66, %r3;
	mov.f32 	%f76, %f77;
$L__BB0_3:
	mul.wide.s32 	%rd23, %r66, 4;
	add.s64 	%rd24, %rd6, %rd23;
	add.s64 	%rd25, %rd5, %rd23;
	add.s64 	%rd26, %rd4, %rd23;
	add.s64 	%rd27, %rd3, %rd23;
	ld.global.nc.f32 	%f5, [%rd27];
	ld.global.nc.f32 	%f6, [%rd26];
	ld.global.nc.f32 	%f17, [%rd25];
	ld.global.nc.u32 	%r11, [%rd24];
	setp.lt.f32 	%p3, %f5, 0f00000000;
	setp.ge.f32 	%p4, %f5, %f1;
	or.pred  	%p5, %p3, %p4;
	setp.lt.f32 	%p6, %f6, 0f00000000;
	setp.ge.f32 	%p7, %f6, %f2;
	or.pred  	%p8, %p6, %p7;
	or.pred  	%p10, %p5, %p8;
	setp.le.f32 	%p11, %f17, 0f00000000;
	or.pred  	%p12, %p10, %p11;
	@%p12 bra 	$L__BB0_5;
	rem.s32 	%r24, %r11, %r15;
	cvt.rmi.f32.f32 	%f18, %f5;
	cvt.rzi.s32.f32 	%r25, %f18;
	cvt.rmi.f32.f32 	%f19, %f6;
	cvt.rzi.s32.f32 	%r26, %f19;
	add.s32 	%r27, %r25, 1;
	min.s32 	%r28, %r27, %r5;
	add.s32 	%r29, %r26, 1;
	min.s32 	%r30, %r29, %r6;
	cvt.rn.f32.s32 	%f20, %r25;
	sub.f32 	%f21, %f5, %f20;
	cvt.rn.f32.s32 	%f22, %r26;
	sub.f32 	%f23, %f6, %f22;
	sub.s32 	%r31, %r11, %r24;
	mul.lo.s32 	%r32, %r7, %r31;
	mul.lo.s32 	%r33, %r7, %r24;
	shl.b32 	%r34, %r33, 1;
	mul.lo.s32 	%r35, %r7, %r11;
	mad.lo.s32 	%r36, %r35, %r14, %r2;
	mul.lo.s32 	%r37, %r26, %r17;
	add.s32 	%r38, %r32, %r37;
	add.s32 	%r39, %r38, %r25;
	shl.b32 	%r40, %r39, 1;
	add.s32 	%r41, %r40, %r34;
	mul.wide.s32 	%rd28, %r41, 4;
	add.s64 	%rd29, %rd2, %rd28;
	ld.global.nc.f32 	%f24, [%rd29];
	ld.global.nc.f32 	%f25, [%rd29+4];
	add.s32 	%r42, %r38, %r28;
	shl.b32 	%r43, %r42, 1;
	add.s32 	%r44, %r43, %r34;
	mul.wide.s32 	%rd30, %r44, 4;
	add.s64 	%rd31, %rd2, %rd30;
	ld.global.nc.f32 	%f26, [%rd31];
	ld.global.nc.f32 	%f27, [%rd31+4];
	mul.lo.s32 	%r45, %r30, %r17;
	add.s32 	%r46, %r32, %r45;
	add.s32 	%r47, %r46, %r25;
	shl.b32 	%r48, %r47, 1;
	add.s32 	%r49, %r48, %r34;
	mul.wide.s32 	%rd32, %r49, 4;
	add.s64 	%rd33, %rd2, %rd32;
	ld.global.nc.f32 	%f28, [%rd33];
	ld.global.nc.f32 	%f29, [%rd33+4];
	add.s32 	%r50, %r46, %r28;
	shl.b32 	%r51, %r50, 1;
	add.s32 	%r52, %r51, %r34;
	mul.wide.s32 	%rd34, %r52, 4;
	add.s64 	%rd35, %rd2, %rd34;
	ld.global.nc.f32 	%f30, [%rd35];
	ld.global.nc.f32 	%f31, [%rd35+4];
	mov.f32 	%f32, 0f3F800000;
	sub.f32 	%f33, %f32, %f21;
	sub.f32 	%f34, %f32, %f23;
	mul.f32 	%f35, %f33, %f34;
	mul.f32 	%f36, %f21, %f34;
	mul.f32 	%f37, %f36, %f26;
	fma.rn.f32 	%f38, %f35, %f24, %f37;
	mul.f32 	%f39, %f33, %f23;
	fma.rn.f32 	%f40, %f39, %f28, %f38;
	mul.f32 	%f41, %f21, %f23;
	fma.rn.f32 	%f42, %f41, %f30, %f40;
	mul.f32 	%f43, %f36, %f27;
	fma.rn.f32 	%f44, %f35, %f25, %f43;
	fma.rn.f32 	%f45, %f39, %f29, %f44;
	fma.rn.f32 	%f46, %f41, %f31, %f45;
	mad.lo.s32 	%r53, %r37, %r14, %r36;
	mul.lo.s32 	%r54, %r25, %r14;
	add.s32 	%r55, %r53, %r54;
	mul.wide.s32 	%rd36, %r55, 4;
	add.s64 	%rd37, %rd1, %rd36;
	ld.global.nc.f32 	%f47, [%rd37];
	mul.lo.s32 	%r56, %r28, %r14;
	add.s32 	%r57, %r53, %r56;
	mul.wide.s32 	%rd38, %r57, 4;
	add.s64 	%rd39, %rd1, %rd38;
	ld.global.nc.f32 	%f48, [%rd39];
	mad.lo.s32 	%r58, %r45, %r14, %r36;
	add.s32 	%r59, %r58, %r54;
	mul.wide.s32 	%rd40, %r59, 4;
	add.s64 	%rd41, %rd1, %rd40;
	ld.global.nc.f32 	%f49, [%rd41];
	add.s32 	%r60, %r58, %r56;
	mul.wide.s32 	%rd42, %r60, 4;
	add.s64 	%rd43, %rd1, %rd42;
	ld.global.nc.f32 	%f50, [%rd43];
	mul.f32 	%f51, %f36, %f48;
	fma.rn.f32 	%f52, %f35, %f47, %f51;
	fma.rn.f32 	%f53, %f39, %f49, %f52;
	fma.rn.f32 	%f54, %f41, %f50, %f53;
	sub.f32 	%f55, %f17, %f42;
	add.f32 	%f56, %f14, %f46;
	div.rn.f32 	%f57, %f55, %f56;
	abs.f32 	%f58, %f57;
	fma.rn.f32 	%f59, %f58, 0fBBBB989D, 0f3F000000;
	cvt.sat.f32.f32 	%f60, %f59;
	mov.f32 	%f61, 0f4B400001;
	mov.f32 	%f62, 0f437C0000;
	fma.rm.f32 	%f63, %f60, %f62, %f61;
	add.f32 	%f64, %f63, 0fCB40007F;
	neg.f32 	%f65, %f64;
	fma.rn.f32 	%f66, %f58, 0fBFB8AA3B, %f65;
	fma.rn.f32 	%f67, %f58, 0fB2A57060, %f66;
	mov.b32 	%r61, %f63;
	shl.b32 	%r62, %r61, 23;
	mov.b32 	%f68, %r62;
	ex2.approx.ftz.f32 	%f69, %f67;
	mul.f32 	%f70, %f69, %f68;
	mul.f32 	%f71, %f70, 0f3F000000;
	div.rn.f32 	%f72, %f71, %f56;
	fma.rn.f32 	%f76, %f54, %f72, %f76;
	add.f32 	%f77, %f77, 0f3F800000;
$L__BB0_5:
	add.s32 	%r67, %r67, 1;
	setp.ne.s32 	%p13, %r67, 0;
	add.s32 	%r66, %r66, 1;
	@%p13 bra 	$L__BB0_3;
$L__BB0_6:
	ld.param.u64 	%rd53, [_Z35sampling_vt_pillarpool_fused_kernelILi1EEviiPKfS1_S1_S1_S1_PKiS3_S3_S3_iiiifPf_param_16];
	ld.param.u64 	%rd52, [_Z35sampling_vt_pillarpool_fused_kernelILi1EEviiPKfS1_S1_S1_S1_PKiS3_S3_S3_iiiifPf_param_8];
	cvta.to.global.u64 	%rd44, %rd52;
	mul.wide.s32 	%rd45, %r3, 4;
	add.s64 	%rd46, %rd44, %rd45;
	ld.global.nc.u32 	%r63, [%rd46];
	mul.lo.s32 	%r64, %r63, %r14;
	cvt.s64.s32 	%rd47, %r64;
	cvt.s64.s32 	%rd48, %r2;
	add.s64 	%rd49, %rd47, %rd48;
	cvta.to.global.u64 	%rd50, %rd53;
	shl.b64 	%rd51, %rd49, 2;
	add.s64 	%rd7, %rd50, %rd51;
	setp.leu.f32 	%p14, %f77, 0f00000000;
	@%p14 bra 	$L__BB0_8;
	div.rn.f32 	%f73, %f76, %f77;
	st.global.f32 	[%rd7], %f73;
	bra.uni 	$L__BB0_9;
$L__BB0_8:
	mov.b32 	%r65, 0;
	st.global.u32 	[%rd7], %r65;
$L__BB0_9:
	ret;

}
	// .globl	_Z35sampling_vt_pillarpool_fused_kernelILi0EEviiPKfS1_S1_S1_S1_PKiS3_S3_S3_iiiifPf
.visible .entry _Z35sampling_vt_pillarpool_fused_kernelILi0EEviiPKfS1_S1_S1_S1_PKiS3_S3_S3_iiiifPf(
	.param .u32 _Z35sampling_vt_pillarpool_fused_kernelILi0EEviiPKfS1_S1_S1_S1_PKiS3_S3_S3_iiiifPf_param_0,
	.param .u32 _Z35sampling_vt_pillarpool_fused_kernelILi0EEviiPKfS1_S1_S1_S1_PKiS3_S3_S3_iiiifPf_param_1,
	.param .u64 .ptr .align 1 _Z35sampling_vt_pillarpool_fused_kernelILi0EEviiPKfS1_S1_S1_S1_PKiS3_S3_S3_iiiifPf_param_2,
	.param .u64 .ptr .align 1 _Z35sampling_vt_pillarpool_fused_kernelILi0EEviiPKfS1_S1_S1_S1_PKiS3_S3_S3_iiiifPf_param_3,
	.param .u64 .ptr .align 1 _Z35sampling_vt_pillarpool_fused_kernelILi0EEviiPKfS1_S1_S1_S1_PKiS3_S3_S3_iiiifPf_param_4,
	.param .u64 .ptr .align 1 _Z35sampling_vt_pillarpool_fused_kernelILi0EEviiPKfS1_S1_S1_S1_PKiS3_S3_S3_iiiifPf_param_5,
	.param .u64 .ptr .align 1 _Z35sampling_vt_pillarpool_fused_kernelILi0EEviiPKfS1_S1_S1_S1_PKiS3_S3_S3_iiiifPf_param_6,
	.param .u64 .ptr .align 1 _Z35sampling_vt_pillarpool_fused_kernelILi0EEviiPKfS1_S1_S1_S1_PKiS3_S3_S3_iiiifPf_param_7,
	.param .u64 .ptr .align 1 _Z35sampling_vt_pillarpool_fused_kernelILi0EEviiPKfS1_S1_S1_S1_PKiS3_S3_S3_iiiifPf_param_8,
	.param .u64 .ptr .align 1 _Z35sampling_vt_pillarpool_fused_kernelILi0EEviiPKfS1_S1_S1_S1_PKiS3_S3_S3_iiiifPf_param_9,
	.param .u64 .ptr .align 1 _Z35sampling_vt_pillarpool_fused_kernelILi0EEviiPKfS1_S1_S1_S1_PKiS3_S3_S3_iiiifPf_param_10,
	.param .u32 _Z35sampling_vt_pillarpool_fused_kernelILi0EEviiPKfS1_S1_S1_S1_PKiS3_S3_S3_iiiifPf_param_11,
	.param .u32 _Z35sampling_vt_pillarpool_fused_kernelILi0EEviiPKfS1_S1_S1_S1_PKiS3_S3_S3_iiiifPf_param_12,
	.param .u32 _Z35sampling_vt_pillarpool_fused_kernelILi0EEviiPKfS1_S1_S1_S1_PKiS3_S3_S3_iiiifPf_param_13,
	.param .u32 _Z35sampling_vt_pillarpool_fused_kernelILi0EEviiPKfS1_S1_S1_S1_PKiS3_S3_S3_iiiifPf_param_14,
	.param .f32 _Z35sampling_vt_pillarpool_fused_kernelILi0EEviiPKfS1_S1_S1_S1_PKiS3_S3_S3_iiiifPf_param_15,
	.param .u64 .ptr .align 1 _Z35sampling_vt_pillarpool_fused_kernelILi0EEviiPKfS1_S1_S1_S1_PKiS3_S3_S3_iiiifPf_param_16
)
{
	.reg .pred 	%p<15>;
	.reg .b32 	%r<68>;
	.reg .b32 	%f<80>;
	.reg .b64 	%rd<54>;

	ld.param.u32 	%r14, [_Z35sampling_vt_pillarpool_fused_kernelILi0EEviiPKfS1_S1_S1_S1_PKiS3_S3_S3_iiiifPf_param_0];
	ld.param.u32 	%r18, [_Z35sampling_vt_pillarpool_fused_kernelILi0EEviiPKfS1_S1_S1_S1_PKiS3_S3_S3_iiiifPf_param_1];
	ld.param.u64 	%rd8, [_Z35sampling_vt_pillarpool_fused_kernelILi0EEviiPKfS1_S1_S1_S1_PKiS3_S3_S3_iiiifPf_param_2];
	ld.param.u64 	%rd9, [_Z35sampling_vt_pillarpool_fused_kernelILi0EEviiPKfS1_S1_S1_S1_PKiS3_S3_S3_iiiifPf_param_3];
	ld.param.u64 	%rd10, [_Z35sampling_vt_pillarpool_fused_kernelILi0EEviiPKfS1_S1_S1_S1_PKiS3_S3_S3_iiiifPf_param_4];
	ld.param.u64 	%rd11, [_Z35sampling_vt_pillarpool_fused_kernelILi0EEviiPKfS1_S1_S1_S1_PKiS3_S3_S3_iiiifPf_param_5];
	ld.param.u64 	%rd12, [_Z35sampling_vt_pillarpool_fused_kernelILi0EEviiPKfS1_S1_S1_S1_PKiS3_S3_S3_iiiifPf_param_6];
	ld.param.u64 	%rd13, [_Z35sampling_vt_pillarpool_fused_kernelILi0EEviiPKfS1_S1_S1_S1_PKiS3_S3_S3_iiiifPf_param_7];
	ld.param.u64 	%rd15, [_Z35sampling_vt_pillarpool_fused_kernelILi0EEviiPKfS1_S1_S1_S1_PKiS3_S3_S3_iiiifPf_param_9];
	ld.param.u64 	%rd16, [_Z35sampling_vt_pillarpool_fused_kernelILi0EEviiPKfS1_S1_S1_S1_PKiS3_S3_S3_iiiifPf_param_10];
	ld.param.u32 	%r15, [_Z35sampling_vt_pillarpool_fused_kernelILi0EEviiPKfS1_S1_S1_S1_PKiS3_S3_S3_iiiifPf_param_12];
	ld.param.u32 	%r16, [_Z35sampling_vt_pillarpool_fused_kernelILi0EEviiPKfS1_S1_S1_S1_PKiS3_S3_S3_iiiifPf_param_13];
	ld.param.u32 	%r17, [_Z35sampling_vt_pillarpool_fused_kernelILi0EEviiPKfS1_S1_S1_S1_PKiS3_S3_S3_iiiifPf_param_14];
	ld.param.f32 	%f14, [_Z35sampling_vt_pillarpool_fused_kernelILi0EEviiPKfS1_S1_S1_S1_PKiS3_S3_S3_iiiifPf_param_15];
	mov.u32 	%r19, %ctaid.x;
	mov.u32 	%r20, %ntid.x;
	mov.u32 	%r21, %tid.x;
	mad.lo.s32 	%r22, %r19, %r20, %r21;
	div.s32 	%r1, %r22, %r14;
	mul.lo.s32 	%r23, %r1, %r14;
	sub.s32 	%r2, %r22, %r23;
	setp.ge.s32 	%p1, %r1, %r18;
	@%p1 bra 	$L__BB1_9;
	cvta.to.global.u64 	%rd18, %rd15;
	cvta.to.global.u64 	%rd19, %rd16;
	mul.wide.s32 	%rd20, %r1, 4;
	add.s64 	%rd21, %rd18, %rd20;
	ld.global.nc.u32 	%r3, [%rd21];
	add.s64 	%rd22, %rd19, %rd20;
	ld.global.nc.u32 	%r4, [%rd22];
	setp.lt.s32 	%p2, %r4, 1;
	mov.f32 	%f76, 0f00000000;
	mov.f32 	%f77, %f76;
	@%p2 bra 	$L__BB1_6;
	cvta.to.global.u64 	%rd1, %rd9;
	cvta.to.global.u64 	%rd2, %rd8;
	cvt.rn.f32.s32 	%f1, %r17;
	cvt.rn.f32.s32 	%f2, %r16;
	add.s32 	%r5, %r17, -1;
	add.s32 	%r6, %r16, -1;
	mul.lo.s32 	%r7, %r17, %r16;
	neg.s32 	%r67, %r4;
	cvta.to.global.u64 	%rd3, %rd10;
	cvta.to.global.u64 	%rd4, %rd11;
	cvta.to.global.u64 	%rd5, %rd12;
	cvta.to.global.u64 	%rd6, %rd13;
	mov.f32 	%f77, 0f00000000;
	mov.u32 	%r66, %r3;
	mov.f32 	%f76, %f77;
$L__BB1_3:
	mul.wide.s32 	%rd23, %r66, 4;
	add.s64 	%rd24, %rd6, %rd23;
	add.s64 	%rd25, %rd5, %rd23;
	add.s64 	%rd26, %rd4, %rd23;
	add.s64 	%rd27, %rd3, %rd23;
	ld.global.nc.f32 	%f5, [%rd27];
	ld.global.nc.f32 	%f6, [%rd26];
	ld.global.nc.f32 	%f17, [%rd25];
	ld.global.nc.u32 	%r11, [%rd24];
	setp.lt.f32 	%p3, %f5, 0f00000000;
	setp.ge.f32 	%p4, %f5, %f1;
	or.pred  	%p5, %p3, %p4;
	setp.lt.f32 	%p6, %f6, 0f00000000;
	setp.ge.f32 	%p7, %f6, %f2;
	or.pred  	%p8, %p6, %p7;
	or.pred  	%p10, %p5, %p8;
	setp.le.f32 	%p11, %f17, 0f00000000;
	or.pred  	%p12, %p10, %p11;
	@%p12 bra 	$L__BB1_5;
	rem.s32 	%r24, %r11, %r15;
	cvt.rmi.f32.f32 	%f18, %f5;
	cvt.rzi.s32.f32 	%r25, %f18;
	cvt.rmi.f32.f32 	%f19, %f6;
	cvt.rzi.s32.f32 	%r26, %f19;
	add.s32 	%r27, %r25, 1;
	min.s32 	%r28, %r27, %r5;
	add.s32 	%r29, %r26, 1;
	min.s32 	%r30, %r29, %r6;
	cvt.rn.f32.s32 	%f20, %r25;
	sub.f32 	%f21, %f5, %f20;
	cvt.rn.f32.s32 	%f22, %r26;
	sub.f32 	%f23, %f6, %f22;
	sub.s32 	%r31, %r11, %r24;
	mul.lo.s32 	%r32, %r7, %r31;
	mul.lo.s32 	%r33, %r7, %r24;
	shl.b32 	%r34, %r33, 1;
	mul.lo.s32 	%r35, %r7, %r11;
	mad.lo.s32 	%r36, %r35, %r14, %r2;
	mul.lo.s32 	%r37, %r26, %r17;
	add.s32 	%r38, %r32, %r37;
	add.s32 	%r39, %r38, %r25;
	shl.b32 	%r40, %r39, 1;
	add.s32 	%r41, %r40, %r34;
	mul.wide.s32 	%rd28, %r41, 4;
	add.s64 	%rd29, %rd2, %rd28;
	ld.global.nc.f32 	%f24, [%rd29];
	ld.global.nc.f32 	%f25, [%rd29+4];
	add.s32 	%r42, %r38, %r28;
	shl.b32 	%r43, %r42, 1;
	add.s32 	%r44, %r43, %r34;
	mul.wide.s32 	%rd30, %r44, 4;
	add.s64 	%rd31, %rd2, %rd30;
	ld.global.nc.f32 	%f26, [%rd31];
	ld.global.nc.f32 	%f27, [%rd31+4];
	mul.lo.s32 	%r45, %r30, %r17;
	add.s32 	%r46, %r32, %r45;
	add.s32 	%r47, %r46, %r25;
	shl.b32 	%r48, %r47, 1;
	add.s32 	%r49, %r48, %r34;
	mul.wide.s32 	%rd32, %r49, 4;
	add.s64 	%rd33, %rd2, %rd32;
	ld.global.nc.f32 	%f28, [%rd33];
	ld.global.nc.f32 	%f29, [%rd33+4];
	add.s32 	%r50, %r46, %r28;
	shl.b32 	%r51, %r50, 1;
	add.s32 	%r52, %r51, %r34;
	mul.wide.s32 	%rd34, %r52, 4;
	add.s64 	%rd35, %rd2, %rd34;
	ld.global.nc.f32 	%f30, [%rd35];
	ld.global.nc.f32 	%f31, [%rd35+4];
	mov.f32 	%f32, 0f3F800000;
	sub.f32 	%f33, %f32, %f21;
	sub.f32 	%f34, %f32, %f23;
	mul.f32 	%f35, %f33, %f34;
	mul.f32 	%f36, %f21, %f34;
	mul.f32 	%f37, %f36, %f26;
	fma.rn.f32 	%f38, %f35, %f24, %f37;
	mul.f32 	%f39, %f33, %f23;
	fma.rn.f32 	%f40, %f39, %f28, %f38;
	mul.f32 	%f41, %f21, %f23;
	fma.rn.f32 	%f42, %f41, %f30, %f40;
	mul.f32 	%f43, %f36, %f27;
	fma.rn.f32 	%f44, %f35, %f25, %f43;
	fma.rn.f32 	%f45, %f39, %f29, %f44;
	fma.rn.f32 	%f46, %f41, %f31, %f45;
	mad.lo.s32 	%r53, %r37, %r14, %r36;
	mul.lo.s32 	%r54, %r25, %r14;
	add.s32 	%r55, %r53, %r54;
	mul.wide.s32 	%rd36, %r55, 4;
	add.s64 	%rd37, %rd1, %rd36;
	ld.global.nc.f32 	%f47, [%rd37];
	mul.lo.s32 	%r56, %r28, %r14;
	add.s32 	%r57, %r53, %r56;
	mul.wide.s32 	%rd38, %r57, 4;
	add.s64 	%rd39, %rd1, %rd38;
	ld.global.nc.f32 	%f48, [%rd39];
	mad.lo.s32 	%r58, %r45, %r14, %r36;
	add.s32 	%r59, %r58, %r54;
	mul.wide.s32 	%rd40, %r59, 4;
	add.s64 	%rd41, %rd1, %rd40;
	ld.global.nc.f32 	%f49, [%rd41];
	add.s32 	%r60, %r58, %r56;
	mul.wide.s32 	%rd42, %r60, 4;
	add.s64 	%rd43, %rd1, %rd42;
	ld.global.nc.f32 	%f50, [%rd43];
	mul.f32 	%f51, %f36, %f48;
	fma.rn.f32 	%f52, %f35, %f47, %f51;
	fma.rn.f32 	%f53, %f39, %f49, %f52;
	fma.rn.f32 	%f54, %f41, %f50, %f53;
	sub.f32 	%f55, %f17, %f42;
	add.f32 	%f56, %f14, %f46;
	div.rn.f32 	%f57, %f55, %f56;
	mul.f32 	%f58, %f57, 0fBF000000;
	mul.f32 	%f59, %f57, %f58;
	fma.rn.f32 	%f60, %f59, 0f3BBB989D, 0f3F000000;
	cvt.sat.f32.f32 	%f61, %f60;
	mov.f32 	%f62, 0f4B400001;
	mov.f32 	%f63, 0f437C0000;
	fma.rm.f32 	%f64, %f61, %f63, %f62;
	add.f32 	%f65, %f64, 0fCB40007F;
	neg.f32 	%f66, %f65;
	fma.rn.f32 	%f67, %f59, 0f3FB8AA3B, %f66;
	fma.rn.f32 	%f68, %f59, 0f32A57060, %f67;
	mov.b32 	%r61, %f64;
	shl.b32 	%r62, %r61, 23;
	mov.b32 	%f69, %r62;
	ex2.approx.ftz.f32 	%f70, %f68;
	mul.f32 	%f71, %f70, %f69;
	div.rn.f32 	%f72, %f71, %f56;
	fma.rn.f32 	%f76, %f54, %f72, %f76;
	add.f32 	%f77, %f77, 0f3F800000;
$L__BB1_5:
	add.s32 	%r67, %r67, 1;
	setp.ne.s32 	%p13, %r67, 0;
	add.s32 	%r66, %r66, 1;
	@%p13 bra 	$L__BB1_3;
$L__BB1_6:
	ld.param.u64 	%rd53, [_Z35sampling_vt_pillarpool_fused_kernelILi0EEviiPKfS1_S1_S1_S1_PKiS3_S3_S3_iiiifPf_param_16];
	ld.param.u64 	%rd52, [_Z35sampling_vt_pillarpool_fused_kernelILi0EEviiPKfS1_S1_S1_S1_PKiS3_S3_S3_iiiifPf_param_8];
	cvta.to.global.u64 	%rd44, %rd52;
	mul.wide.s32 	%rd45, %r3, 4;
	add.s64 	%rd46, %rd44, %rd45;
	ld.global.nc.u32 	%r63, [%rd46];
	mul.lo.s32 	%r64, %r63, %r14;
	cvt.s64.s32 	%rd47, %r64;
	cvt.s64.s32 	%rd48, %r2;
	add.s64 	%rd49, %rd47, %rd48;
	cvta.to.global.u64 	%rd50, %rd53;
	shl.b64 	%rd51, %rd49, 2;
	add.s64 	%rd7, %rd50, %rd51;
	setp.leu.f32 	%p14, %f77, 0f00000000;
	@%p14 bra 	$L__BB1_8;
	div.rn.f32 	%f73, %f76, %f77;
	st.global.f32 	[%rd7], %f73;
	bra.uni 	$L__BB1_9;
$L__BB1_8:
	mov.b32 	%r65, 0;
	st.global.u32 	[%rd7], %r65;
$L__BB1_9:
	ret;

}


// ===== COMPILED SASS (sm_100) =====

	.target	sm_100

	.elftype	@"ET_EXEC"


//--------------------- .note.nv.tkinfo           --------------------------
	.section	.note.nv.tkinfo,"",@"SHT_NOTE"
	.sectionflags	@"SHF_NOTE_NV_TKINFO"
	.tkinfo
        /*0018*/ 	.word	0x00000002
        /*0030*/ 	.string	""
        /*0030*/ 	.string	"ptxas"
        /*0030*/ 	.string	"Cuda compilation tools, release 13.0, V13.0.88"
        /*0030*/ 	.string	"Build cuda_13.0.r13.0/compiler.36424714_0"
        /*0030*/ 	.string	"-arch sm_100 -m 64 "



//--------------------- .note.nv.cuinfo           --------------------------
	.section	.note.nv.cuinfo,"",@"SHT_NOTE"
	.sectionflags	@"SHF_NOTE_NV_CUINFO"
        /*0018*/ 	.short	0x0002
        /*001a*/ 	.short	0x0064
        /*001c*/ 	.short	0x0082
	.zero		2


//--------------------- .nv.info                  --------------------------
	.section	.nv.info,"",@"SHT_CUDA_INFO"
	.align	4


	//----- nvinfo : EIATTR_REGCOUNT
	.align		4
        /*0000*/ 	.byte	0x04, 0x2f
        /*0002*/ 	.short	(.L_1 - .L_0)
	.align		4
.L_0:
        /*0004*/ 	.word	index@(_Z35sampling_vt_pillarpool_fused_kernelILi1EEviiPKfS1_S1_S1_S1_PKiS3_S3_S3_iiiifPf)
        /*0008*/ 	.word	0x00000028


	//----- nvinfo : EIATTR_FRAME_SIZE
	.align		4
.L_1:
        /*000c*/ 	.byte	0x04, 0x11
        /*000e*/ 	.short	(.L_3 - .L_2)
	.align		4
.L_2:
        /*0010*/ 	.word	index@($__internal_1_$__cuda_sm3x_div_rn_noftz_f32_slowpath)
        /*0014*/ 	.word	0x00000000


	//----- nvinfo : EIATTR_FRAME_SIZE
	.align		4
.L_3:
        /*0018*/ 	.byte	0x04, 0x11
        /*001a*/ 	.short	(.L_5 - .L_4)
	.align		4
.L_4:
        /*001c*/ 	.word	index@(_Z35sampling_vt_pillarpool_fused_kernelILi1EEviiPKfS1_S1_S1_S1_PKiS3_S3_S3_iiiifPf)
        /*0020*/ 	.word	0x00000000


	//----- nvinfo : EIATTR_REGCOUNT
	.align		4
.L_5:
        /*0024*/ 	.byte	0x04, 0x2f
        /*0026*/ 	.short	(.L_7 - .L_6)
	.align		4
.L_6:
        /*0028*/ 	.word	index@(_Z35sampling_vt_pillarpool_fused_kernelILi0EEviiPKfS1_S1_S1_S1_PKiS3_S3_S3_iiiifPf)
        /*002c*/ 	.word	0x00000028


	//----- nvinfo : EIATTR_FRAME_SIZE
	.align		4
.L_7:
        /*0030*/ 	.byte	0x04, 0x11
        /*0032*/ 	.short	(.L_9 - .L_8)
	.align		4
.L_8:
        /*0034*/ 	.word	index@($__internal_0_$__cuda_sm3x_div_rn_noftz_f32_slowpath)
        /*0038*/ 	.word	0x00000000


	//----- nvinfo : EIATTR_FRAME_SIZE
	.align		4
.L_9:
        /*003c*/ 	.byte	0x04, 0x11
        /*003e*/ 	.short	(.L_11 - .L_10)
	.align		4
.L_10:
        /*0040*/ 	.word	index@(_Z35sampling_vt_pillarpool_fused_kernelILi0EEviiPKfS1_S1_S1_S1_PKiS3_S3_S3_iiiifPf)
        /*0044*/ 	.word	0x00000000


	//----- nvinfo : EIATTR_MIN_STACK_SIZE
	.align		4
.L_11:
        /*0048*/ 	.byte	0x04, 0x12
        /*004a*/ 	.short	(.L_13 - .L_12)
	.align		4
.L_12:
        /*004c*/ 	.word	index@(_Z35sampling_vt_pillarpool_fused_kernelILi0EEviiPKfS1_S1_S1_S1_PKiS3_S3_S3_iiiifPf)
        /*0050*/ 	.word	0x00000000


	//----- nvinfo : EIATTR_MIN_STACK_SIZE
	.align		4
.L_13:
        /*0054*/ 	.byte	0x04, 0x12
        /*0056*/ 	.short	(.L_15 - .L_14)
	.align		4
.L_14:
        /*0058*/ 	.word	index@(_Z35sampling_vt_pillarpool_fused_kernelILi1EEviiPKfS1_S1_S1_S1_PKiS3_S3_S3_iiiifPf)
        /*005c*/ 	.word	0x00000000
.L_15:


//--------------------- .nv.compat                --------------------------
	.section	.nv.compat,"",@"SHT_CUDA_COMPAT_INFO"
	.align	4
        /*0000*/ 	.byte	0x02, 0x09, 0x00, 0x00, 0x02, 0x02, 0x01, 0x00, 0x02, 0x05, 0x05, 0x00, 0x03, 0x07, 0x01, 0x01
        /*0010*/ 	.byte	0x02, 0x03, 0x00, 0x00, 0x02, 0x06, 0x01, 0x00, 0x04, 0x0b, 0x08, 0x00, 0x01, 0x00, 0x00, 0x00
        /*0020*/ 	.byte	0x00, 0x00, 0x00, 0x00


//--------------------- .nv.info._Z35sampling_vt_pillarpool_fused_kernelILi0EEviiPKfS1_S1_S1_S1_PKiS3_S3_S3_iiiifPf --------------------------
	.section	.nv.info._Z35sampling_vt_pillarpool_fused_kernelILi0EEviiPKfS1_S1_S1_S1_PKiS3_S3_S3_iiiifPf,"",@"SHT_CUDA_INFO"
	.sectionflags	@""
	.align	4


	//----- nvinfo : EIATTR_CUDA_API_VERSION
	.align		4
        /*0000*/ 	.byte	0x04, 0x37
        /*0002*/ 	.short	(.L_17 - .L_16)
.L_16:
        /*0004*/ 	.word	0x00000082


	//----- nvinfo : EIATTR_KPARAM_INFO
	.align		4
.L_17:
        /*0008*/ 	.byte	0x04, 0x17
        /*000a*/ 	.short	(.L_19 - .L_18)
.L_18:
        /*000c*/ 	.word	0x00000000
        /*0010*/ 	.short	0x0010
        /*0012*/ 	.short	0x0068
        /*0014*/ 	.byte	0x00, 0xf5, 0x21, 0x00


	//----- nvinfo : EIATTR_KPARAM_INFO
	.align		4
.L_19:
        /*0018*/ 	.byte	0x04, 0x17
        /*001a*/ 	.short	(.L_21 - .L_20)
.L_20:
        /*001c*/ 	.word	0x00000000
        /*0020*/ 	.short	0x000f
        /*0022*/ 	.short	0x0060
        /*0024*/ 	.byte	0x00, 0xf0, 0x11, 0x00


	//----- nvinfo : EIATTR_KPARAM_INFO
	.align		4
.L_21:
        /*0028*/ 	.byte	0x04, 0x17
        /*002a*/ 	.short	(.L_23 - .L_22)
.L_22:
        /*002c*/ 	.word	0x00000000
        /*0030*/ 	.short	0x000e
        /*0032*/ 	.short	0x005c
        /*0034*/ 	.byte	0x00, 0xf0, 0x11, 0x00


	//----- nvinfo : EIATTR_KPARAM_INFO
	.align		4
.L_23:
        /*0038*/ 	.byte	0x04, 0x17
        /*003a*/ 	.short	(.L_25 - .L_24)
.L_24:
        /*003c*/ 	.word	0x00000000
        /*0040*/ 	.short	0x000d
        /*0042*/ 	.short	0x0058
        /*0044*/ 	.byte	0x00, 0xf0, 0x11, 0x00


	//----- nvinfo : EIATTR_KPARAM_INFO
	.align		4
.L_25:
        /*0048*/ 	.byte	0x04, 0x17
        /*004a*/ 	.short	(.L_27 - .L_26)
.L_26:
        /*004c*/ 	.word	0x00000000
        /*0050*/ 	.short	0x000c
        /*0052*/ 	.short	0x0054
        /*0054*/ 	.byte	0x00, 0xf0, 0x11, 0x00


	//----- nvinfo : EIATTR_KPARAM_INFO
	.align		4
.L_27:
        /*0058*/ 	.byte	0x04, 0x17
        /*005a*/ 	.short	(.L_29 - .L_28)
.L_28:
        /*005c*/ 	.word	0x00000000
        /*0060*/ 	.short	0x000b
        /*0062*/ 	.short	0x0050
        /*0064*/ 	.byte	0x00, 0xf0, 0x11, 0x00


	//----- nvinfo : EIATTR_KPARAM_INFO
	.align		4
.L_29:
        /*0068*/ 	.byte	0x04, 0x17
        /*006a*/ 	.short	(.L_31 - .L_30)
.L_30:
        /*006c*/ 	.word	0x00000000
        /*0070*/ 	.short	0x000a
        /*0072*/ 	.short	0x0048
        /*0074*/ 	.byte	0x00, 0xf5, 0x21, 0x00


	//----- nvinfo : EIATTR_KPARAM_INFO
	.align		4
.L_31:
        /*0078*/ 	.byte	0x04, 0x17
        /*007a*/ 	.short	(.L_33 - .L_32)
.L_32:
        /*007c*/ 	.word	0x00000000
        /*0080*/ 	.short	0x0009
        /*0082*/ 	.short	0x0040
        /*0084*/ 	.byte	0x00, 0xf5, 0x21, 0x00


	//----- nvinfo : EIATTR_KPARAM_INFO
	.align		4
.L_33:
        /*0088*/ 	.byte	0x04, 0x17
        /*008a*/ 	.short	(.L_35 - .L_34)
.L_34:
        /*008c*/ 	.word	0x00000000
        /*0090*/ 	.short	0x0008
        /*0092*/ 	.short	0x0038
        /*0094*/ 	.byte	0x00, 0xf5, 0x21, 0x00


	//----- nvinfo : EIATTR_KPARAM_INFO
	.align		4
.L_35:
        /*0098*/ 	.byte	0x04, 0x17
        /*009a*/ 	.short	(.L_37 - .L_36)
.L_36:
        /*009c*/ 	.word	0x00000000
        /*00a0*/ 	.short	0x0007
        /*00a2*/ 	.short	0x0030
        /*00a4*/ 	.byte	0x00, 0xf5, 0x21, 0x00


	//----- nvinfo : EIATTR_KPARAM_INFO
	.align		4
.L_37:
        /*00a8*/ 	.byte	0x04, 0x17
        /*00aa*/ 	.short	(.L_39 - .L_38)
.L_38:
        /*00ac*/ 	.word	0x00000000
        /*00b0*/ 	.short	0x0006
        /*00b2*/ 	.short	0x0028
        /*00b4*/ 	.byte	0x00, 0xf5, 0x21, 0x00


	//----- nvinfo : EIATTR_KPARAM_INFO
	.align		4
.L_39:
        /*00b8*/ 	.byte	0x04, 0x17
        /*00ba*/ 	.short	(.L_41 - .L_40)
.L_40:
        /*00bc*/ 	.word	0x00000000
        /*00c0*/ 	.short	0x0005
        /*00c2*/ 	.short	0x0020
        /*00c4*/ 	.byte	0x00, 0xf5, 0x21, 0x00


	//----- nvinfo : EIATTR_KPARAM_INFO
	.align		4
.L_41:
        /*00c8*/ 	.byte	0x04, 0x17
        /*00ca*/ 	.short	(.L_43 - .L_42)
.L_42:
        /*00cc*/ 	.word	0x00000000
        /*00d0*/ 	.short	0x0004
        /*00d2*/ 	.short	0x0018
        /*00d4*/ 	.byte	0x00, 0xf5, 0x21, 0x00


	//----- nvinfo : EIATTR_KPARAM_INFO
	.align		4
.L_43:
        /*00d8*/ 	.byte	0x04, 0x17
        /*00da*/ 	.short	(.L_45 - .L_44)
.L_44:
        /*00dc*/ 	.word	0x00000000
        /*00e0*/ 	.short	0x0003
        /*00e2*/ 	.short	0x0010
        /*00e4*/ 	.byte	0x00, 0xf5, 0x21, 0x00


	//----- nvinfo : EIATTR_KPARAM_INFO
	.align		4
.L_45:
        /*00e8*/ 	.byte	0x04, 0x17
        /*00ea*/ 	.short	(.L_47 - .L_46)
.L_46:
        /*00ec*/ 	.word	0x00000000
        /*00f0*/ 	.short	0x0002
        /*00f2*/ 	.short	0x0008
        /*00f4*/ 	.byte	0x00, 0xf5, 0x21, 0x00


	//----- nvinfo : EIATTR_KPARAM_INFO
	.align		4
.L_47:
        /*00f8*/ 	.byte	0x04, 0x17
        /*00fa*/ 	.short	(.L_49 - .L_48)
.L_48:
        /*00fc*/ 	.word	0x00000000
        /*0100*/ 	.short	0x0001
        /*0102*/ 	.short	0x0004
        /*0104*/ 	.byte	0x00, 0xf0, 0x11, 0x00


	//----- nvinfo : EIATTR_KPARAM_INFO
	.align		4
.L_49:
        /*0108*/ 	.byte	0x04, 0x17
        /*010a*/ 	.short	(.L_51 - .L_50)
.L_50:
        /*010c*/ 	.word	0x00000000
        /*0110*/ 	.short	0x0000
        /*0112*/ 	.short	0x0000
        /*0114*/ 	.byte	0x00, 0xf0, 0x11, 0x00


	//----- nvinfo : EIATTR_SPARSE_MMA_MASK
	.align		4
.L_51:
        /*0118*/ 	.byte	0x03, 0x50
        /*011a*/ 	.short	0x0000


	//----- nvinfo : EIATTR_MAXREG_COUNT
	.align		4
        /*011c*/ 	.byte	0x03, 0x1b
        /*011e*/ 	.short	0x00ff


	//----- nvinfo : EIATTR_MERCURY_ISA_VERSION
	.align		4
        /*0120*/ 	.byte	0x03, 0x5f
        /*0122*/ 	.short	0x0101


	//----- nvinfo : EIATTR_VRC_CTA_INIT_COUNT
	.align		4
        /*0124*/ 	.byte	0x02, 0x4a
	.zero		1
	.zero		1


	//----- nvinfo : EIATTR_EXIT_INSTR_OFFSETS
	.align		4
        /*0128*/ 	.byte	0x04, 0x1c
        /*012a*/ 	.short	(.L_53 - .L_52)


	//   ....[0]....
.L_52:
        /*012c*/ 	.word	0x00000200


	//   ....[1]....
        /*0130*/ 	.word	0x00000fd0


	//   ....[2]....
        /*0134*/ 	.word	0x00000ff0


	//----- nvinfo : EIATTR_CRS_STACK_SIZE
	.align		4
.L_53:
        /*0138*/ 	.byte	0x04, 0x1e
        /*013a*/ 	.short	(.L_55 - .L_54)
.L_54:
        /*013c*/ 	.word	0x00000000


	//----- nvinfo : EIATTR_CBANK_PARAM_SIZE
	.align		4
.L_55:
        /*0140*/ 	.byte	0x03, 0x19
        /*0142*/ 	.short	0x0070


	//----- nvinfo : EIATTR_PARAM_CBANK
	.align		4
        /*0144*/ 	.byte	0x04, 0x0a
        /*0146*/ 	.short	(.L_57 - .L_56)
	.align		4
.L_56:
        /*0148*/ 	.word	index@(.nv.constant0._Z35sampling_vt_pillarpool_fused_kernelILi0EEviiPKfS1_S1_S1_S1_PKiS3_S3_S3_iiiifPf)
        /*014c*/ 	.short	0x0380
        /*014e*/ 	.short	0x0070


	//----- nvinfo : EIATTR_SW_WAR
	.align		4
.L_57:
        /*0150*/ 	.byte	0x04, 0x36
        /*0152*/ 	.short	(.L_59 - .L_58)
.L_58:
        /*0154*/ 	.word	0x00000008
.L_59:


//--------------------- .nv.info._Z35sampling_vt_pillarpool_fused_kernelILi1EEviiPKfS1_S1_S1_S1_PKiS3_S3_S3_iiiifPf --------------------------
	.section	.nv.info._Z35sampling_vt_pillarpool_fused_kernelILi1EEviiPKfS1_S1_S1_S1_PKiS3_S3_S3_iiiifPf,"",@"SHT_CUDA_INFO"
	.sectionflags	@""
	.align	4


	//----- nvinfo : EIATTR_CUDA_API_VERSION
	.align		4
        /*0000*/ 	.byte	0x04, 0x37
        /*0002*/ 	.short	(.L_61 - .L_60)
.L_60:
        /*0004*/ 	.word	0x00000082


	//----- nvinfo : EIATTR_KPARAM_INFO
	.align		4
.L_61:
        /*0008*/ 	.byte	0x04, 0x17
        /*000a*/ 	.short	(.L_63 - .L_62)
.L_62:
        /*000c*/ 	.word	0x00000000
        /*0010*/ 	.short	0x0010
        /*0012*/ 	.short	0x0068
        /*0014*/ 	.byte	0x00, 0xf5, 0x21, 0x00


	//----- nvinfo : EIATTR_KPARAM_INFO
	.align		4
.L_63:
        /*0018*/ 	.byte	0x04, 0x17
        /*001a*/ 	.short	(.L_65 - .L_64)
.L_64:
        /*001c*/ 	.word	0x00000000
        /*0020*/ 	.short	0x000f
        /*0022*/ 	.short	0x0060
        /*0024*/ 	.byte	0x00, 0xf0, 0x11, 0x00


	//----- nvinfo : EIATTR_KPARAM_INFO
	.align		4
.L_65:
        /*0028*/ 	.byte	0x04, 0x17
        /*002a*/ 	.short	(.L_67 - .L_66)
.L_66:
        /*002c*/ 	.word	0x00000000
        /*0030*/ 	.short	0x000e
        /*0032*/ 	.short	0x005c
        /*0034*/ 	.byte	0x00, 0xf0, 0x11, 0x00


	//----- nvinfo : EIATTR_KPARAM_INFO
	.align		4
.L_67:
        /*0038*/ 	.byte	0x04, 0x17
        /*003a*/ 	.short	(.L_69 - .L_68)
.L_68:
        /*003c*/ 	.word	0x00000000
        /*0040*/ 	.short	0x000d
        /*0042*/ 	.short	0x0058
        /*0044*/ 	.byte	0x00, 0xf0, 0x11, 0x00


	//----- nvinfo : EIATTR_KPARAM_INFO
	.align		4
.L_69:
        /*0048*/ 	.byte	0x04, 0x17
        /*004a*/ 	.short	(.L_71 - .L_70)
.L_70:
        /*004c*/ 	.word	0x00000000
        /*0050*/ 	.short	0x000c
        /*0052*/ 	.short	0x0054
        /*0054*/ 	.byte	0x00, 0xf0, 0x11, 0x00


	//----- nvinfo : EIATTR_KPARAM_INFO
	.align		4
.L_71:
        /*0058*/ 	.byte	0x04, 0x17
        /*005a*/ 	.short	(.L_73 - .L_72)
.L_72:
        /*005c*/ 	.word	0x00000000
        /*0060*/ 	.short	0x000b
        /*0062*/ 	.short	0x0050
        /*0064*/ 	.byte	0x00, 0xf0, 0x11, 0x00


	//----- nvinfo : EIATTR_KPARAM_INFO
	.align		4
.L_73:
        /*0068*/ 	.byte	0x04, 0x17
        /*006a*/ 	.short	(.L_75 - .L_74)
.L_74:
        /*006c*/ 	.word	0x00000000
        /*0070*/ 	.short	0x000a
        /*0072*/ 	.short	0x0048
        /*0074*/ 	.byte	0x00, 0xf5, 0x21, 0x00


	//----- nvinfo : EIATTR_KPARAM_INFO
	.align		4
.L_75:
        /*0078*/ 	.byte	0x04, 0x17
        /*007a*/ 	.short	(.L_77 - .L_76)
.L_76:
        /*007c*/ 	.word	0x00000000
        /*0080*/ 	.short	0x0009
        /*0082*/ 	.short	0x0040
        /*0084*/ 	.byte	0x00, 0xf5, 0x21, 0x00


	//----- nvinfo : EIATTR_KPARAM_INFO
	.align		4
.L_77:
        /*0088*/ 	.byte	0x04, 0x17
        /*008a*/ 	.short	(.L_79 - .L_78)
.L_78:
        /*008c*/ 	.word	0x00000000
        /*0090*/ 	.short	0x0008
        /*0092*/ 	.short	0x0038
        /*0094*/ 	.byte	0x00, 0xf5, 0x21, 0x00


	//----- nvinfo : EIATTR_KPARAM_INFO
	.align		4
.L_79:
        /*0098*/ 	.byte	0x04, 0x17
        /*009a*/ 	.short	(.L_81 - .L_80)
.L_80:
        /*009c*/ 	.word	0x00000000
        /*00a0*/ 	.short	0x0007
        /*00a2*/ 	.short	0x0030
        /*00a4*/ 	.byte	0x00, 0xf5, 0x21, 0x00


	//----- nvinfo : EIATTR_KPARAM_INFO
	.align		4
.L_81:
        /*00a8*/ 	.byte	0x04, 0x17
        /*00aa*/ 	.short	(.L_83 - .L_82)
.L_82:
        /*00ac*/ 	.word	0x00000000
        /*00b0*/ 	.short	0x0006
        /*00b2*/ 	.short	0x0028
        /*00b4*/ 	.byte	0x00, 0xf5, 0x21, 0x00


	//----- nvinfo : EIATTR_KPARAM_INFO
	.align		4
.L_83:
        /*00b8*/ 	.byte	0x04, 0x17
        /*00ba*/ 	.short	(.L_85 - .L_84)
.L_84:
        /*00bc*/ 	.word	0x00000000
        /*00c0*/ 	.short	0x0005
        /*00c2*/ 	.short	0x0020
        /*00c4*/ 	.byte	0x00, 0xf5, 0x21, 0x00


	//----- nvinfo : EIATTR_KPARAM_INFO
	.align		4
.L_85:
        /*00c8*/ 	.byte	0x04, 0x17
        /*00ca*/ 	.short	(.L_87 - .L_86)
.L_86:
        /*00cc*/ 	.word	0x00000000
        /*00d0*/ 	.short	0x0004
        /*00d2*/ 	.short	0x0018
        /*00d4*/ 	.byte	0x00, 0xf5, 0x21, 0x00


	//----- nvinfo : EIATTR_KPARAM_INFO
	.align		4
.L_87:
        /*00d8*/ 	.byte	0x04, 0x17
        /*00da*/ 	.short	(.L_89 - .L_88)
.L_88:
        /*00dc*/ 	.word	0x00000000
        /*00e0*/ 	.short	0x0003
        /*00e2*/ 	.short	0x0010
        /*00e4*/ 	.byte	0x00, 0xf5, 0x21, 0x00


	//----- nvinfo : EIATTR_KPARAM_INFO
	.align		4
.L_89:
        /*00e8*/ 	.byte	0x04, 0x17
        /*00ea*/ 	.short	(.L_91 - .L_90)
.L_90:
        /*00ec*/ 	.word	0x00000000
        /*00f0*/ 	.short	0x0002
        /*00f2*/ 	.short	0x0008
        /*00f4*/ 	.byte	0x00, 0xf5, 0x21, 0x00


	//----- nvinfo : EIATTR_KPARAM_INFO
	.align		4
.L_91:
        /*00f8*/ 	.byte	0x04, 0x17
        /*00fa*/ 	.short	(.L_93 - .L_92)
.L_92:
        /*00fc*/ 	.word	0x00000000
        /*0100*/ 	.short	0x0001
        /*0102*/ 	.short	0x0004
        /*0104*/ 	.byte	0x00, 0xf0, 0x11, 0x00


	//----- nvinfo : EIATTR_KPARAM_INFO
	.align		4
.L_93:
        /*0108*/ 	.byte	0x04, 0x17
        /*010a*/ 	.short	(.L_95 - .L_94)
.L_94:
        /*010c*/ 	.word	0x00000000
        /*0110*/ 	.short	0x0000
        /*0112*/ 	.short	0x0000
        /*0114*/ 	.byte	0x00, 0xf0, 0x11, 0x00


	//----- nvinfo : EIATTR_SPARSE_MMA_MASK
	.align		4
.L_95:
        /*0118*/ 	.byte	0x03, 0x50
        /*011a*/ 	.short	0x0000


	//----- nvinfo : EIATTR_MAXREG_COUNT
	.align		4
        /*011c*/ 	.byte	0x03, 0x1b
        /*011e*/ 	.short	0x00ff


	//----- nvinfo : EIATTR_MERCURY_ISA_VERSION
	.align		4
        /*0120*/ 	.byte	0x03, 0x5f
        /*0122*/ 	.short	0x0101


	//----- nvinfo : EIATTR_VRC_CTA_INIT_COUNT
	.align		4
        /*0124*/ 	.byte	0x02, 0x4a
	.zero		1
	.zero		1


	//----- nvinfo : EIATTR_EXIT_INSTR_OFFSETS
	.align		4
        /*0128*/ 	.byte	0x04, 0x1c
        /*012a*/ 	.short	(.L_97 - .L_96)


	//   ....[0]....
.L_96:
        /*012c*/ 	.word	0x00000200


	//   ....[1]....
        /*0130*/ 	.word	0x00000fb0


	//   ....[2]....
        /*0134*/ 	.word	0x00000fd0


	//----- nvinfo : EIATTR_CRS_STACK_SIZE
	.align		4
.L_97:
        /*0138*/ 	.byte	0x04, 0x1e
        /*013a*/ 	.short	(.L_99 - .L_98)
.L_98:
        /*013c*/ 	.word	0x00000000


	//----- nvinfo : EIATTR_CBANK_PARAM_SIZE
	.align		4
.L_99:
        /*0140*/ 	.byte	0x03, 0x19
        /*0142*/ 	.short	0x0070


	//----- nvinfo : EIATTR_PARAM_CBANK
	.align		4
        /*0144*/ 	.byte	0x04, 0x0a
        /*0146*/ 	.short	(.L_101 - .L_100)
	.align		4
.L_100:
        /*0148*/ 	.word	index@(.nv.constant0._Z35sampling_vt_pillarpool_fused_kernelILi1EEviiPKfS1_S1_S1_S1_PKiS3_S3_S3_iiiifPf)
        /*014c*/ 	.short	0x0380
        /*014e*/ 	.short	0x0070


	//----- nvinfo : EIATTR_SW_WAR
	.align		4
.L_101:
        /*0150*/ 	.byte	0x04, 0x36
        /*0152*/ 	.short	(.L_103 - .L_102)
.L_102:
        /*0154*/ 	.word	0x00000008
.L_103:


//--------------------- .nv.callgraph             --------------------------
	.section	.nv.callgraph,"",@"SHT_CUDA_CALLGRAPH"
	.align	4
	.sectionentsize	8
	.align		4
        /*0000*/ 	.word	0x00000000
	.align		4
        /*0004*/ 	.word	0xffffffff
	.align		4
        /*0008*/ 	.word	0x00000000
	.align		4
        /*000c*/ 	.word	0xfffffffe
	.align		4
        /*0010*/ 	.word	0x00000000
	.align		4
        /*0014*/ 	.word	0xfffffffd
	.align		4
        /*0018*/ 	.word	0x00000000
	.align		4
        /*001c*/ 	.word	0xfffffffc


//--------------------- .text._Z35sampling_vt_pillarpool_fused_kernelILi0EEviiPKfS1_S1_S1_S1_PKiS3_S3_S3_iiiifPf --------------------------
	.section	.text._Z35sampling_vt_pillarpool_fused_kernelILi0EEviiPKfS1_S1_S1_S1_PKiS3_S3_S3_iiiifPf,"ax",@progbits
	.align	128
        .global         _Z35sampling_vt_pillarpool_fused_kernelILi0EEviiPKfS1_S1_S1_S1_PKiS3_S3_S3_iiiifPf
        .type           _Z35sampling_vt_pillarpool_fused_kernelILi0EEviiPKfS1_S1_S1_S1_PKiS3_S3_S3_iiiifPf,@function
        .size           _Z35sampling_vt_pillarpool_fused_kernelILi0EEviiPKfS1_S1_S1_S1_PKiS3_S3_S3_iiiifPf,(.L_x_48 - _Z35sampling_vt_pillarpool_fused_kernelILi0EEviiPKfS1_S1_S1_S1_PKiS3_S3_S3_iiiifPf)
        .other          _Z35sampling_vt_pillarpool_fused_kernelILi0EEviiPKfS1_S1_S1_S1_PKiS3_S3_S3_iiiifPf,@"STO_CUDA_ENTRY STV_DEFAULT"
_Z35sampling_vt_pillarpool_fused_kernelILi0EEviiPKfS1_S1_S1_S1_PKiS3_S3_S3_iiiifPf:
.text._Z35sampling_vt_pillarpool_fused_kernelILi0EEviiPKfS1_S1_S1_S1_PKiS3_S3_S3_iiiifPf:
[----:B------:R-:W-:Y:S08]  /*0000*/  LDC R1, c[0x0][0x37c] ;  /* 0x0000df00ff017b82 */ /* 0x000ff00000000800 */
[----:B------:R-:W0:Y:S01]  /*0010*/  LDC R9, c[0x0][0x380] ;  /* 0x0000e000ff097b82 */ /* 0x000e220000000800 */
[----:B------:R-:W1:Y:S07]  /*0020*/  S2R R5, SR_TID.X ;  /* 0x0000000000057919 */ /* 0x000e6e0000002100 */
[----:B------:R-:W1:Y:S08]  /*0030*/  S2UR UR4, SR_CTAID.X ;  /* 0x00000000000479c3 */ /* 0x000e700000002500 */
[----:B------:R-:W1:Y:S01]  /*0040*/  LDC R16, c[0x0][0x360] ;  /* 0x0000d800ff107b82 */ /* 0x000e620000000800 */
[----:B0-----:R-:W-:-:S04]  /*0050*/  IABS R7, R9 ;  /* 0x0000000900077213 */ /* 0x001fc80000000000 */
[----:B------:R-:W0:Y:S01]  /*0060*/  I2F.RP R0, R7 ;  /* 0x0000000700007306 */ /* 0x000e220000209400 */
[----:B-1----:R-:W-:Y:S01]  /*0070*/  IMAD R16, R16, UR4, R5 ;  /* 0x0000000410107c24 */ /* 0x002fe2000f8e0205 */
[----:B------:R-:W1:Y:S06]  /*0080*/  LDCU UR4, c[0x0][0x384] ;  /* 0x00007080ff0477ac */ /* 0x000e6c0008000800 */
[----:B0-----:R-:W0:Y:S02]  /*0090*/  MUFU.RCP R0, R0 ;  /* 0x0000000000007308 */ /* 0x001e240000001000 */
[----:B0-----:R-:W-:-:S02]  /*00a0*/  IADD3 R2, PT, PT, R0, 0xffffffe, RZ ;  /* 0x0ffffffe00027810 */ /* 0x001fc40007ffe0ff */
[----:B------:R-:W-:-:S04]  /*00b0*/  IABS R0, R16 ;  /* 0x0000001000007213 */ /* 0x000fc80000000000 */
[----:B------:R0:W2:Y:S02]  /*00c0*/  F2I.FTZ.U32.TRUNC.NTZ R3, R2 ;  /* 0x0000000200037305 */ /* 0x0000a4000021f000 */
[----:B0-----:R-:W-:Y:S02]  /*00d0*/  HFMA2 R2, -RZ, RZ, 0, 0 ;  /* 0x00000000ff027431 */ /* 0x001fe400000001ff */
[----:B--2---:R-:W-:-:S04]  /*00e0*/  IMAD.MOV R4, RZ, RZ, -R3 ;  /* 0x000000ffff047224 */ /* 0x004fc800078e0a03 */
[----:B------:R-:W-:-:S04]  /*00f0*/  IMAD R5, R4, R7, RZ ;  /* 0x0000000704057224 */ /* 0x000fc800078e02ff */
[----:B------:R-:W-:-:S06]  /*0100*/  IMAD.HI.U32 R3, R3, R5, R2 ;  /* 0x0000000503037227 */ /* 0x000fcc00078e0002 */
[----:B------:R-:W-:-:S04]  /*0110*/  IMAD.HI.U32 R3, R3, R0, RZ ;  /* 0x0000000003037227 */ /* 0x000fc800078e00ff */
[----:B------:R-:W-:-:S04]  /*0120*/  IMAD.MOV R4, RZ, RZ, -R3 ;  /* 0x000000ffff047224 */ /* 0x000fc800078e0a03 */
[----:B------:R-:W-:-:S05]  /*0130*/  IMAD R0, R7, R4, R0 ;  /* 0x0000000407007224 */ /* 0x000fca00078e0200 */
[----:B------:R-:W-:-:S13]  /*0140*/  ISETP.GT.U32.AND P1, PT, R7, R0, PT ;  /* 0x000000000700720c */ /* 0x000fda0003f24070 */
[-C--:B------:R-:W-:Y:S01]  /*0150*/  @!P1 IADD3 R0, PT, PT, R0, -R7.reuse, RZ ;  /* 0x8000000700009210 */ /* 0x080fe20007ffe0ff */
[----:B------:R-:W-:Y:S01]  /*0160*/  @!P1 VIADD R3, R3, 0x1 ;  /* 0x0000000103039836 */ /* 0x000fe20000000000 */
[----:B------:R-:W-:Y:S02]  /*0170*/  ISETP.NE.AND P1, PT, R9, RZ, PT ;  /* 0x000000ff0900720c */ /* 0x000fe40003f25270 */
[----:B------:R-:W-:Y:S02]  /*0180*/  ISETP.GE.U32.AND P0, PT, R0, R7, PT ;  /* 0x000000070000720c */ /* 0x000fe40003f06070 */
[----:B------:R-:W-:-:S04]  /*0190*/  LOP3.LUT R0, R16, R9, RZ, 0x3c, !PT ;  /* 0x0000000910007212 */ /* 0x000fc800078e3cff */
[----:B------:R-:W-:-:S07]  /*01a0*/  ISETP.GE.AND P2, PT, R0, RZ, PT ;  /* 0x000000ff0000720c */ /* 0x000fce0003f46270 */
[----:B------:R-:W-:-:S05]  /*01b0*/  @P0 IADD3 R3, PT, PT, R3, 0x1, RZ ;  /* 0x0000000103030810 */ /* 0x000fca0007ffe0ff */
[----:B------:R-:W-:-:S05]  /*01c0*/  IMAD.MOV.U32 R7, RZ, RZ, R3 ;  /* 0x000000ffff077224 */ /* 0x000fca00078e0003 */
[----:B------:R-:W-:Y:S02]  /*01d0*/  @!P2 IADD3 R7, PT, PT, -R7, RZ, RZ ;  /* 0x000000ff0707a210 */ /* 0x000fe40007ffe1ff */
[----:B------:R-:W-:-:S04]  /*01e0*/  @!P1 LOP3.LUT R7, RZ, R9, RZ, 0x33, !PT ;  /* 0x00000009ff079212 */ /* 0x000fc800078e33ff */
[----:B-1----:R-:W-:-:S13]  /*01f0*/  ISETP.GE.AND P0, PT, R7, UR4, PT ;  /* 0x0000000407007c0c */ /* 0x002fda000bf06270 */
[----:B------:R-:W-:Y:S05]  /*0200*/  @P0 EXIT ;  /* 0x000000000000094d */ /* 0x000fea0003800000 */
[----:B------:R-:W0:Y:S01]  /*0210*/  LDC.64 R4, c[0x0][0x3c8] ;  /* 0x0000f200ff047b82 */ /* 0x000e220000000a00 */
[----:B------:R-:W1:Y:S01]  /*0220*/  LDCU.64 UR4, c[0x0][0x358] ;  /* 0x00006b00ff0477ac */ /* 0x000e620008000a00 */
[----:B------:R-:W2:Y:S06]  /*0230*/  LDCU UR7, c[0x0][0x380] ;  /* 0x00007000ff0777ac */ /* 0x000eac0008000800 */
[----:B------:R-:W3:Y:S01]  /*0240*/  LDC.64 R2, c[0x0][0x3c0] ;  /* 0x0000f000ff027b82 */ /* 0x000ee20000000a00 */
[----:B------:R-:W4:Y:S01]  /*0250*/  LDCU UR8, c[0x0][0x3dc] ;  /* 0x00007b80ff0877ac */ /* 0x000f220008000800 */
[----:B------:R-:W0:Y:S02]  /*0260*/  LDCU UR6, c[0x0][0x3e0] ;  /* 0x00007c00ff0677ac */ /* 0x000e240008000800 */
[----:B0-----:R-:W-:-:S06]  /*0270*/  IMAD.WIDE R4, R7, 0x4, R4 ;  /* 0x0000000407047825 */ /* 0x001fcc00078e0204 */
[----:B-1----:R-:W2:Y:S01]  /*0280*/  LDG.E.CONSTANT R4, desc[UR4][R4.64] ;  /* 0x0000000404047981 */ /* 0x002ea2000c1e9900 */
[----:B---3--:R-:W-:-:S05]  /*0290*/  IMAD.WIDE R2, R7, 0x4, R2 ;  /* 0x0000000407027825 */ /* 0x008fca00078e0202 */
[----:B------:R0:W5:Y:S01]  /*02a0*/  LDG.E.CONSTANT R0, desc[UR4][R2.64] ;  /* 0x0000000402007981 */ /* 0x000162000c1e9900 */
[----:B------:R-:W-:Y:S01]  /*02b0*/  IMAD.MOV R6, RZ, RZ, -R7 ;  /* 0x000000ffff067224 */ /* 0x000fe200078e0a07 */
[----:B------:R-:W-:Y:S01]  /*02c0*/  BSSY.RECONVERGENT B0, `(.L_x_0) ;  /* 0x00000b3000007945 */ /* 0x000fe20003800200 */
[----:B------:R-:W-:Y:S01]  /*02d0*/  MOV R17, RZ ;  /* 0x000000ff00117202 */ /* 0x000fe20000000f00 */
[----:B------:R-:W-:Y:S02]  /*02e0*/  IMAD.MOV.U32 R18, RZ, RZ, RZ ;  /* 0x000000ffff127224 */ /* 0x000fe400078e00ff */
[----:B------:R-:W-:Y:S01]  /*02f0*/  IMAD R16, R9, R6, R16 ;  /* 0x0000000609107224 */ /* 0x000fe200078e0210 */
[----:B--2---:R-:W-:-:S13]  /*0300*/  ISETP.GE.AND P0, PT, R4, 0x1, PT ;  /* 0x000000010400780c */ /* 0x004fda0003f06270 */
[----:B0---4-:R-:W-:Y:S05]  /*0310*/  @!P0 BRA `(.L_x_1) ;  /* 0x0000000800b48947 */ /* 0x011fea0003800000 */
[----:B------:R-:W0:Y:S01]  /*0320*/  LDC.64 R2, c[0x0][0x3d8] ;  /* 0x0000f600ff027b82 */ /* 0x000e220000000a00 */
[----:B------:R-:W-:Y:S01]  /*0330*/  IADD3 R24, PT, PT, -R4, RZ, RZ ;  /* 0x000000ff04187210 */ /* 0x000fe20007ffe1ff */
[----:B------:R-:W-:Y:S01]  /*0340*/  IMAD.MOV.U32 R18, RZ, RZ, RZ ;  /* 0x000000ffff127224 */ /* 0x000fe200078e00ff */
[----:B-----5:R-:W-:Y:S01]  /*0350*/  MOV R25, R0 ;  /* 0x0000000000197202 */ /* 0x020fe20000000f00 */
[----:B------:R-:W-:Y:S01]  /*0360*/  IMAD.MOV.U32 R17, RZ, RZ, RZ ;  /* 0x000000ffff117224 */ /* 0x000fe200078e00ff */
[----:B0-----:R-:W-:Y:S01]  /*0370*/  I2FP.F32.S32 R19, R3 ;  /* 0x0000000300137245 */ /* 0x001fe20000201400 */
[CC--:B------:R-:W-:Y:S01]  /*0380*/  IMAD R21, R3.reuse, R2.reuse, RZ ;  /* 0x0000000203157224 */ /* 0x0c0fe200078e02ff */
[----:B------:R-:W-:Y:S01]  /*0390*/  IADD3 R20, PT, PT, R3, -0x1, RZ ;  /* 0xffffffff03147810 */ /* 0x000fe20007ffe0ff */
[----:B------:R-:W-:Y:S01]  /*03a0*/  VIADD R23, R2, 0xffffffff ;  /* 0xffffffff02177836 */ /* 0x000fe20000000000 */
[----:B------:R-:W-:-:S07]  /*03b0*/  I2FP.F32.S32 R22, R2 ;  /* 0x0000000200167245 */ /* 0x000fce0000201400 */
.L_x_8:
[----:B------:R-:W0:Y:S08]  /*03c0*/  LDC.64 R32, c[0x0][0x398] ;  /* 0x0000e600ff207b82 */ /* 0x000e300000000a00 */
[----:B------:R-:W1:Y:S08]  /*03d0*/  LDC.64 R4, c[0x0][0x3a0] ;  /* 0x0000e800ff047b82 */ /* 0x000e700000000a00 */
[----:B------:R-:W2:Y:S01]  /*03e0*/  LDC.64 R2, c[0x0][0x3a8] ;  /* 0x0000ea00ff027b82 */ /* 0x000ea20000000a00 */
[----:B0-----:R-:W-:-:S06]  /*03f0*/  IMAD.WIDE R32, R25, 0x4, R32 ;  /* 0x0000000419207825 */ /* 0x001fcc00078e0220 */
[----:B------:R-:W3:Y:S01]  /*0400*/  LDG.E.CONSTANT R32, desc[UR4][R32.64] ;  /* 0x0000000420207981 */ /* 0x000ee2000c1e9900 */
[----:B-1----:R-:W-:-:S05]  /*0410*/  IMAD.WIDE R4, R25, 0x4, R4 ;  /* 0x0000000419047825 */ /* 0x002fca00078e0204 */
[----:B------:R-:W4:Y:S01]  /*0420*/  LDG.E.CONSTANT R31, desc[UR4][R4.64] ;  /* 0x00000004041f7981 */ /* 0x000f22000c1e9900 */
[----:B--2---:R-:W-:-:S05]  /*0430*/  IMAD.WIDE R2, R25, 0x4, R2 ;  /* 0x0000000419027825 */ /* 0x004fca00078e0202 */
[----:B------:R-:W2:Y:S01]  /*0440*/  LDG.E.CONSTANT R30, desc[UR4][R2.64] ;  /* 0x00000004021e7981 */ /* 0x000ea2000c1e9900 */
[----:B------:R-:W-:Y:S01]  /*0450*/  IADD3 R24, PT, PT, R24, 0x1, RZ ;  /* 0x0000000118187810 */ /* 0x000fe20007ffe0ff */
[----:B------:R-:W-:Y:S03]  /*0460*/  BSSY.RECONVERGENT B1, `(.L_x_2) ;  /* 0x0000096000017945 */ /* 0x000fe60003800200 */
[----:B------:R-:W-:Y:S02]  /*0470*/  ISETP.NE.AND P2, PT, R24, RZ, PT ;  /* 0x000000ff1800720c */ /* 0x000fe40003f45270 */
[C---:B---3--:R-:W-:Y:S02]  /*0480*/  FSETP.GE.AND P0, PT, R32.reuse, R19, PT ;  /* 0x000000132000720b */ /* 0x048fe40003f06000 */
[----:B----4-:R-:W-:Y:S02]  /*0490*/  FSETP.GE.AND P1, PT, R31, R22, PT ;  /* 0x000000161f00720b */ /* 0x010fe40003f26000 */
[----:B------:R-:W-:-:S02]  /*04a0*/  FSETP.LT.OR P0, PT, R32, RZ, P0 ;  /* 0x000000ff2000720b */ /* 0x000fc40000701400 */
[----:B------:R-:W-:-:S04]  /*04b0*/  FSETP.LT.OR P1, PT, R31, RZ, P1 ;  /* 0x000000ff1f00720b */ /* 0x000fc80000f21400 */
[----:B------:R-:W-:-:S04]  /*04c0*/  PLOP3.LUT P0, PT, P0, P1, PT, 0xf8, 0x8f ;  /* 0x00000000008f781c */ /* 0x000fc80000703f70 */
[----:B--2---:R-:W-:-:S13]  /*04d0*/  FSETP.LE.OR P0, PT, R30, RZ, P0 ;  /* 0x000000ff1e00720b */ /* 0x004fda0000703400 */
[----:B------:R-:W-:Y:S05]  /*04e0*/  @P0 BRA `(.L_x_3) ;  /* 0x0000000800340947 */ /* 0x000fea0003800000 */
[----:B------:R-:W0:Y:S08]  /*04f0*/  LDC.64 R36, c[0x0][0x3b0] ;  /* 0x0000ec00ff247b82 */ /* 0x000e300000000a00 */
[----:B------:R-:W1:Y:S01]  /*0500*/  LDC R5, c[0x0][0x3d4] ;  /* 0x0000f500ff057b82 */ /* 0x000e620000000800 */
[----:B------:R-:W2:Y:S07]  /*0510*/  F2I.FLOOR.NTZ R26, R31 ;  /* 0x0000001f001a7305 */ /* 0x000eae0000207100 */
[----:B------:R-:W3:Y:S01]  /*0520*/  LDC.64 R10, c[0x0][0x388] ;  /* 0x0000e200ff0a7b82 */ /* 0x000ee20000000a00 */
[----:B0-----:R-:W-:-:S06]  /*0530*/  IMAD.WIDE R36, R25, 0x4, R36 ;  /* 0x0000000419247825 */ /* 0x001fcc00078e0224 */
[----:B------:R-:W4:Y:S01]  /*0540*/  LDG.E.CONSTANT R36, desc[UR4][R36.64] ;  /* 0x0000000424247981 */ /* 0x000f22000c1e9900 */
[----:B------:R-:W0:Y:S01]  /*0550*/  F2I.FLOOR.NTZ R29, R32 ;  /* 0x00000020001d7305 */ /* 0x000e220000207100 */
[----:B-1----:R-:W-:Y:S01]  /*0560*/  IABS R6, R5 ;  /* 0x0000000500067213 */ /* 0x002fe20000000000 */
[C---:B--2---:R-:W-:Y:S01]  /*0570*/  IMAD R14, R26.reuse, UR8, RZ ;  /* 0x000000081a0e7c24 */ /* 0x044fe2000f8e02ff */
[----:B------:R-:W-:-:S05]  /*0580*/  VIADDMNMX R12, R26, 0x1, R23, PT ;  /* 0x000000011a0c7846 */ /* 0x000fca0003800117 */
[----:B------:R-:W1:Y:S01]  /*0590*/  I2F.RP R4, R6 ;  /* 0x0000000600047306 */ /* 0x000e620000209400 */
[----:B------:R-:W-:Y:S01]  /*05a0*/  IMAD R12, R12, UR8, RZ ;  /* 0x000000080c0c7c24 */ /* 0x000fe2000f8e02ff */
[----:B0-----:R-:W-:-:S06]  /*05b0*/  VIADDMNMX R33, R29, 0x1, R20, PT ;  /* 0x000000011d217846 */ /* 0x001fcc0003800114 */
[----:B-1----:R-:W0:Y:S02]  /*05c0*/  MUFU.RCP R4, R4 ;  /* 0x0000000400047308 */ /* 0x002e240000001000 */
[----:B0-----:R-:W-:-:S06]  /*05d0*/  VIADD R2, R4, 0xffffffe ;  /* 0x0ffffffe04027836 */ /* 0x001fcc0000000000 */
[----:B------:R0:W1:Y:S02]  /*05e0*/  F2I.FTZ.U32.TRUNC.NTZ R3, R2 ;  /* 0x0000000200037305 */ /* 0x000064000021f000 */
[----:B0-----:R-:W-:Y:S01]  /*05f0*/  HFMA2 R2, -RZ, RZ, 0, 0 ;  /* 0x00000000ff027431 */ /* 0x001fe200000001ff */
[----:B-1----:R-:W-:-:S05]  /*0600*/  IADD3 R7, PT, PT, RZ, -R3, RZ ;  /* 0x80000003ff077210 */ /* 0x002fca0007ffe0ff */
[----:B------:R-:W-:-:S04]  /*0610*/  IMAD R7, R7, R6, RZ ;  /* 0x0000000607077224 */ /* 0x000fc800078e02ff */
[----:B------:R-:W-:Y:S01]  /*0620*/  IMAD.HI.U32 R3, R3, R7, R2 ;  /* 0x0000000703037227 */ /* 0x000fe200078e0002 */
[----:B----4-:R-:W-:Y:S02]  /*0630*/  IABS R8, R36 ;  /* 0x0000002400087213 */ /* 0x010fe40000000000 */
[----:B------:R-:W-:-:S03]  /*0640*/  ISETP.GE.AND P3, PT, R36, RZ, PT ;  /* 0x000000ff2400720c */ /* 0x000fc60003f66270 */
[----:B------:R-:W-:-:S04]  /*0650*/  IMAD.MOV.U32 R7, RZ, RZ, R8 ;  /* 0x000000ffff077224 */ /* 0x000fc800078e0008 */
[----:B------:R-:W-:-:S05]  /*0660*/  IMAD.HI.U32 R3, R3, R7, RZ ;  /* 0x0000000703037227 */ /* 0x000fca00078e00ff */
[----:B------:R-:W-:-:S05]  /*0670*/  IADD3 R3, PT, PT, -R3, RZ, RZ ;  /* 0x000000ff03037210 */ /* 0x000fca0007ffe1ff */
[----:B------:R-:W-:-:S05]  /*0680*/  IMAD R3, R6, R3, R7 ;  /* 0x0000000306037224 */ /* 0x000fca00078e0207 */
[----:B------:R-:W-:-:S13]  /*0690*/  ISETP.GT.U32.AND P0, PT, R6, R3, PT ;  /* 0x000000030600720c */ /* 0x000fda0003f04070 */
[----:B------:R-:W-:Y:S02]  /*06a0*/  @!P0 IADD3 R3, PT, PT, R3, -R6, RZ ;  /* 0x8000000603038210 */ /* 0x000fe40007ffe0ff */
[----:B------:R-:W-:Y:S02]  /*06b0*/  ISETP.NE.AND P0, PT, R5, RZ, PT ;  /* 0x000000ff0500720c */ /* 0x000fe40003f05270 */
[----:B------:R-:W-:-:S13]  /*06c0*/  ISETP.GT.U32.AND P1, PT, R6, R3, PT ;  /* 0x000000030600720c */ /* 0x000fda0003f24070 */
[----:B------:R-:W-:-:S05]  /*06d0*/  @!P1 IMAD.IADD R3, R3, 0x1, -R6 ;  /* 0x0000000103039824 */ /* 0x000fca00078e0a06 */
[----:B------:R-:W-:Y:S02]  /*06e0*/  @!P3 IADD3 R3, PT, PT, -R3, RZ, RZ ;  /* 0x000000ff0303b210 */ /* 0x000fe40007ffe1ff */
[----:B------:R-:W-:-:S04]  /*06f0*/  @!P0 LOP3.LUT R3, RZ, R5, RZ, 0x33, !PT ;  /* 0x00000005ff038212 */ /* 0x000fc800078e33ff */
[-C--:B------:R-:W-:Y:S01]  /*0700*/  IADD3 R4, PT, PT, R36, -R3.reuse, RZ ;  /* 0x8000000324047210 */ /* 0x080fe20007ffe0ff */
[----:B------:R-:W-:-:S04]  /*0710*/  IMAD R2, R21, R3, RZ ;  /* 0x0000000315027224 */ /* 0x000fc800078e02ff */
[CC--:B------:R-:W-:Y:S02]  /*0720*/  IMAD R6, R21.reuse, R4.reuse, R14 ;  /* 0x0000000415067224 */ /* 0x0c0fe400078e020e */
[----:B------:R-:W-:Y:S02]  /*0730*/  IMAD.SHL.U32 R2, R2, 0x2, RZ ;  /* 0x0000000202027824 */ /* 0x000fe400078e00ff */
[----:B------:R-:W-:Y:S01]  /*0740*/  IMAD R4, R21, R4, R12 ;  /* 0x0000000415047224 */ /* 0x000fe200078e020c */
[-C--:B------:R-:W-:Y:S02]  /*0750*/  IADD3 R5, PT, PT, R33, R6.reuse, RZ ;  /* 0x0000000621057210 */ /* 0x080fe40007ffe0ff */
[----:B------:R-:W-:Y:S01]  /*0760*/  IADD3 R3, PT, PT, R29, R6, RZ ;  /* 0x000000061d037210 */ /* 0x000fe20007ffe0ff */
[----:B------:R-:W-:Y:S01]  /*0770*/  IMAD.IADD R13, R33, 0x1, R4 ;  /* 0x00000001210d7824 */ /* 0x000fe200078e0204 */
[----:B------:R-:W-:Y:S01]  /*0780*/  IADD3 R7, PT, PT, R29, R4, RZ ;  /* 0x000000041d077210 */ /* 0x000fe20007ffe0ff */
[----:B------:R-:W-:Y:S01]  /*0790*/  IMAD R5, R5, 0x2, R2 ;  /* 0x0000000205057824 */ /* 0x000fe200078e0202 */
[----:B------:R-:W-:-:S02]  /*07a0*/  LEA R3, R3, R2, 0x1 ;  /* 0x0000000203037211 */ /* 0x000fc400078e08ff */
[-C--:B------:R-:W-:Y:S01]  /*07b0*/  LEA R7, R7, R2.reuse, 0x1 ;  /* 0x0000000207077211 */ /* 0x080fe200078e08ff */
[----:B---3--:R-:W-:Y:S01]  /*07c0*/  IMAD.WIDE R8, R5, 0x4, R10 ;  /* 0x0000000405087825 */ /* 0x008fe200078e020a */
[----:B------:R-:W-:-:S03]  /*07d0*/  LEA R13, R13, R2, 0x1 ;  /* 0x000000020d0d7211 */ /* 0x000fc600078e08ff */
[--C-:B------:R-:W-:Y:S01]  /*07e0*/  IMAD.WIDE R4, R3, 0x4, R10.reuse ;  /* 0x0000000403047825 */ /* 0x100fe200078e020a */
[----:B------:R-:W2:Y:S01]  /*07f0*/  LDG.E.CONSTANT R28, desc[UR4][R8.64+0x4] ;  /* 0x00000404081c7981 */ /* 0x000ea2000c1e9900 */
[----:B------:R-:W0:Y:S02]  /*0800*/  LDC.64 R2, c[0x0][0x390] ;  /* 0x0000e400ff027b82 */ /* 0x000e240000000a00 */
[--C-:B------:R-:W-:Y:S01]  /*0810*/  IMAD.WIDE R6, R7, 0x4, R10.reuse ;  /* 0x0000000407067825 */ /* 0x100fe200078e020a */
[----:B------:R-:W3:Y:S03]  /*0820*/  LDG.E.CONSTANT R27, desc[UR4][R4.64+0x4] ;  /* 0x00000404041b7981 */ /* 0x000ee6000c1e9900 */
[----:B------:R-:W-:Y:S01]  /*0830*/  IMAD.WIDE R10, R13, 0x4, R10 ;  /* 0x000000040d0a7825 */ /* 0x000fe200078e020a */
[----:B------:R-:W4:Y:S04]  /*0840*/  LDG.E.CONSTANT R34, desc[UR4][R6.64+0x4] ;  /* 0x0000040406227981 */ /* 0x000f28000c1e9900 */
[----:B------:R-:W5:Y:S01]  /*0850*/  LDG.E.CONSTANT R35, desc[UR4][R10.64+0x4] ;  /* 0x000004040a237981 */ /* 0x000f62000c1e9900 */
[----:B------:R-:W-:-:S03]  /*0860*/  IMAD R13, R21, R36, RZ ;  /* 0x00000024150d7224 */ /* 0x000fc600078e02ff */
[----:B------:R1:W5:Y:S01]  /*0870*/  LDG.E.CONSTANT R36, desc[UR4][R8.64] ;  /* 0x0000000408247981 */ /* 0x000362000c1e9900 */
[----:B------:R-:W-:-:S03]  /*0880*/  IMAD R13, R13, UR7, R16 ;  /* 0x000000070d0d7c24 */ /* 0x000fc6000f8e0210 */
[----:B------:R0:W5:Y:S01]  /*0890*/  LDG.E.CONSTANT R37, desc[UR4][R4.64] ;  /* 0x0000000404257981 */ /* 0x000162000c1e9900 */
[----:B------:R-:W-:-:S03]  /*08a0*/  IMAD R14, R14, UR7, R13 ;  /* 0x000000070e0e7c24 */ /* 0x000fc6000f8e020d */
[----:B------:R0:W5:Y:S01]  /*08b0*/  LDG.E.CONSTANT R6, desc[UR4][R6.64] ;  /* 0x0000000406067981 */ /* 0x000162000c1e9900 */
[----:B-1----:R-:W-:-:S03]  /*08c0*/  IMAD R8, R12, UR7, R13 ;  /* 0x000000070c087c24 */ /* 0x002fc6000f8e020d */
[----:B------:R-:W5:Y:S01]  /*08d0*/  LDG.E.CONSTANT R10, desc[UR4][R10.64] ;  /* 0x000000040a0a7981 */ /* 0x000f62000c1e9900 */
[--C-:B------:R-:W-:Y:S02]  /*08e0*/  IMAD R13, R33, UR7, R14.reuse ;  /* 0x00000007210d7c24 */ /* 0x100fe4000f8e020e */
[----:B------:R-:W-:Y:S02]  /*08f0*/  IMAD R15, R29, UR7, R14 ;  /* 0x000000071d0f7c24 */ /* 0x000fe4000f8e020e */
[----:B0-----:R-:W-:-:S04]  /*0900*/  IMAD.WIDE R12, R13, 0x4, R2 ;  /* 0x000000040d0c7825 */ /* 0x001fc800078e0202 */
[----:B------:R-:W-:Y:S02]  /*0910*/  IMAD.WIDE R14, R15, 0x4, R2 ;  /* 0x000000040f0e7825 */ /* 0x000fe400078e0202 */
[----:B------:R-:W5:Y:S02]  /*0920*/  LDG.E.CONSTANT R12, desc[UR4][R12.64] ;  /* 0x000000040c0c7981 */ /* 0x000f64000c1e9900 */
[--C-:B------:R-:W-:Y:S02]  /*0930*/  IMAD R9, R29, UR7, R8.reuse ;  /* 0x000000071d097c24 */ /* 0x100fe4000f8e0208 */
[----:B------:R-:W-:Y:S01]  /*0940*/  IMAD R33, R33, UR7, R8 ;  /* 0x0000000721217c24 */ /* 0x000fe2000f8e0208 */
[----:B------:R-:W5:Y:S01]  /*0950*/  LDG.E.CONSTANT R14, desc[UR4][R14.64] ;  /* 0x000000040e0e7981 */ /* 0x000f62000c1e9900 */
[----:B------:R-:W-:-:S04]  /*0960*/  IMAD.WIDE R4, R9, 0x4, R2 ;  /* 0x0000000409047825 */ /* 0x000fc800078e0202 */
[----:B------:R-:W-:Y:S02]  /*0970*/  IMAD.WIDE R2, R33, 0x4, R2 ;  /* 0x0000000421027825 */ /* 0x000fe400078e0202 */
[----:B------:R5:W5:Y:S04]  /*0980*/  LDG.E.CONSTANT R4, desc[UR4][R4.64] ;  /* 0x0000000404047981 */ /* 0x000b68000c1e9900 */
[----:B------:R0:W5:Y:S01]  /*0990*/  LDG.E.CONSTANT R3, desc[UR4][R2.64] ;  /* 0x0000000402037981 */ /* 0x000162000c1e9900 */
[----:B------:R-:W-:Y:S02]  /*09a0*/  I2FP.F32.S32 R26, R26 ;  /* 0x0000001a001a7245 */ /* 0x000fe40000201400 */
[----:B------:R-:W-:-:S03]  /*09b0*/  I2FP.F32.S32 R29, R29 ;  /* 0x0000001d001d7245 */ /* 0x000fc60000201400 */
[----:B------:R-:W-:Y:S02]  /*09c0*/  FADD R26, R31, -R26 ;  /* 0x8000001a1f1a7221 */ /* 0x000fe40000000000 */
[----:B------:R-:W-:Y:S02]  /*09d0*/  FADD R29, R32, -R29 ;  /* 0x8000001d201d7221 */ /* 0x000fe40000000000 */
[C---:B------:R-:W-:Y:S02]  /*09e0*/  FADD R8, -R26.reuse, 1 ;  /* 0x3f8000001a087421 */ /* 0x040fe40000000100 */
[C---:B------:R-:W-:Y:S02]  /*09f0*/  FADD R9, -R29.reuse, 1 ;  /* 0x3f8000001d097421 */ /* 0x040fe40000000100 */
[-C--:B------:R-:W-:Y:S02]  /*0a00*/  FMUL R7, R29, R8.reuse ;  /* 0x000000081d077220 */ /* 0x080fe40000400000 */
[----:B------:R-:W-:Y:S01]  /*0a10*/  FMUL R8, R9, R8 ;  /* 0x0000000809087220 */ /* 0x000fe20000400000 */
[----:B------:R-:W-:Y:S01]  /*0a20*/  FMUL R9, R26, R9 ;  /* 0x000000091a097220 */ /* 0x000fe20000400000 */
[----:B------:R-:W-:Y:S01]  /*0a30*/  FMUL R26, R29, R26 ;  /* 0x0000001a1d1a7220 */ /* 0x000fe20000400000 */
[----:B------:R-:W-:Y:S01]  /*0a40*/  BSSY.RECONVERGENT B2, `(.L_x_4) ;  /* 0x000001b000027945 */ /* 0x000fe20003800200 */
[----:B--2---:R-:W-:-:S04]  /*0a50*/  FMUL R28, R28, R7 ;  /* 0x000000071c1c7220 */ /* 0x004fc80000400000 */
[----:B---3--:R-:W-:-:S04]  /*0a60*/  FFMA R27, R27, R8, R28 ;  /* 0x000000081b1b7223 */ /* 0x008fc8000000001c */
[----:B----4-:R-:W-:-:S04]  /*0a70*/  FFMA R34, R34, R9, R27 ;  /* 0x0000000922227223 */ /* 0x010fc8000000001b */
[----:B-----5:R-:W-:-:S04]  /*0a80*/  FFMA R5, R35, R26, R34 ;  /* 0x0000001a23057223 */ /* 0x020fc80000000022 */
[----:B------:R-:W-:Y:S01]  /*0a90*/  FADD R5, R5, UR6 ;  /* 0x0000000605057e21 */ /* 0x000fe20008000000 */
[----:B------:R-:W-:-:S03]  /*0aa0*/  FMUL R36, R36, R7 ;  /* 0x0000000724247220 */ /* 0x000fc60000400000 */
[----:B------:R-:W1:Y:S01]  /*0ab0*/  MUFU.RCP R28, R5 ;  /* 0x00000005001c7308 */ /* 0x000e620000001000 */
[----:B------:R-:W-:-:S04]  /*0ac0*/  FFMA R37, R37, R8, R36 ;  /* 0x0000000825257223 */ /* 0x000fc80000000024 */
[----:B------:R-:W-:-:S04]  /*0ad0*/  FFMA R37, R6, R9, R37 ;  /* 0x0000000906257223 */ /* 0x000fc80000000025 */
[----:B------:R-:W-:-:S04]  /*0ae0*/  FFMA R37, R10, R26, R37 ;  /* 0x0000001a0a257223 */ /* 0x000fc80000000025 */
[----:B0-----:R-:W-:-:S04]  /*0af0*/  FADD R2, R30, -R37 ;  /* 0x800000251e027221 */ /* 0x001fc80000000000 */
[----:B------:R-:W0:Y:S01]  /*0b00*/  FCHK P0, R2, R5 ;  /* 0x0000000502007302 */ /* 0x000e220000000000 */
[----:B-1----:R-:W-:Y:S01]  /*0b10*/  FFMA R11, -R5, R28, 1 ;  /* 0x3f800000050b7423 */ /* 0x002fe2000000011c */
[----:B------:R-:W-:-:S03]  /*0b20*/  FMUL R7, R7, R12 ;  /* 0x0000000c07077220 */ /* 0x000fc60000400000 */
[----:B------:R-:W-:Y:S01]  /*0b30*/  FFMA R11, R28, R11, R28 ;  /* 0x0000000b1c0b7223 */ /* 0x000fe2000000001c */
[----:B------:R-:W-:-:S03]  /*0b40*/  FFMA R14, R8, R14, R7 ;  /* 0x0000000e080e7223 */ /* 0x000fc60000000007 */
[----:B------:R-:W-:Y:S01]  /*0b50*/  FFMA R6, R2, R11, RZ ;  /* 0x0000000b02067223 */ /* 0x000fe200000000ff */
[----:B------:R-:W-:-:S03]  /*0b60*/  FFMA R9, R9, R4, R14 ;  /* 0x0000000409097223 */ /* 0x000fc6000000000e */
[----:B------:R-:W-:Y:S01]  /*0b70*/  FFMA R4, -R5, R6, R2 ;  /* 0x0000000605047223 */ /* 0x000fe20000000102 */
[----:B------:R-:W-:-:S03]  /*0b80*/  FFMA R26, R26, R3, R9 ;  /* 0x000000031a1a7223 */ /* 0x000fc60000000009 */
[----:B------:R-:W-:Y:S01]  /*0b90*/  FFMA R4, R11, R4, R6 ;  /* 0x000000040b047223 */ /* 0x000fe20000000006 */
[----:B0-----:R-:W-:Y:S06]  /*0ba0*/  @!P0 BRA `(.L_x_5) ;  /* 0x0000000000108947 */ /* 0x001fec0003800000 */
[----:B------:R-:W-:Y:S01]  /*0bb0*/  IMAD.MOV.U32 R3, RZ, RZ, R5 ;  /* 0x000000ffff037224 */ /* 0x000fe200078e0005 */
[----:B------:R-:W-:-:S07]  /*0bc0*/  MOV R6, 0xbe0 ;  /* 0x00000be000067802 */ /* 0x000fce0000000f00 */
[----:B------:R-:W-:Y:S05]  /*0bd0*/  CALL.REL.NOINC `($__internal_0_$__cuda_sm3x_div_rn_noftz_f32_slowpath) ;  /* 0x0000000400087944 */ /* 0x000fea0003c00000 */
[----:B------:R-:W-:-:S07]  /*0be0*/  MOV R4, R2 ;  /* 0x0000000200047202 */ /* 0x000fce0000000f00 */
.L_x_5:
[----:B------:R-:W-:Y:S05]  /*0bf0*/  BSYNC.RECONVERGENT B2 ;  /* 0x0000000000027941 */ /* 0x000fea0003800200 */
.L_x_4:
[----:B------:R-:W-:Y:S02]  /*0c00*/  HFMA2 R2, -RZ, RZ, 0.96630859375, -0.0022525787353515625 ;  /* 0x3bbb989dff027431 */ /* 0x000fe400000001ff */
[----:B------:R-:W-:Y:S01]  /*0c10*/  FMUL R3, R4, -0.5 ;  /* 0xbf00000004037820 */ /* 0x000fe20000400000 */
[----:B------:R-:W-:Y:S01]  /*0c20*/  IMAD.MOV.U32 R7, RZ, RZ, 0x437c0000 ;  /* 0x437c0000ff077424 */ /* 0x000fe200078e00ff */
[----:B------:R-:W0:Y:S01]  /*0c30*/  MUFU.RCP R6, R5 ;  /* 0x0000000500067308 */ /* 0x000e220000001000 */
[----:B------:R-:W-:Y:S01]  /*0c40*/  BSSY.RECONVERGENT B2, `(.L_x_6) ;  /* 0x0000015000027945 */ /* 0x000fe20003800200 */
[----:B------:R-:W-:-:S04]  /*0c50*/  FMUL R3, R3, R4 ;  /* 0x0000000403037220 */ /* 0x000fc80000400000 */
[----:B------:R-:W-:-:S04]  /*0c60*/  FFMA.SAT R2, R3, R2, 0.5 ;  /* 0x3f00000003027423 */ /* 0x000fc80000002002 */
[----:B------:R-:W-:-:S04]  /*0c70*/  FFMA.RM R2, R2, R7, 12582913 ;  /* 0x4b40000102027423 */ /* 0x000fc80000004007 */
[C---:B------:R-:W-:Y:S01]  /*0c80*/  FADD R4, R2.reuse, -12583039 ;  /* 0xcb40007f02047421 */ /* 0x040fe20000000000 */
[----:B------:R-:W-:Y:S01]  /*0c90*/  SHF.L.U32 R2, R2, 0x17, RZ ;  /* 0x0000001702027819 */ /* 0x000fe200000006ff */
[----:B0-----:R-:W-:Y:S02]  /*0ca0*/  FFMA R7, -R5, R6, 1 ;  /* 0x3f80000005077423 */ /* 0x001fe40000000106 */
[----:B------:R-:W-:-:S04]  /*0cb0*/  FFMA R4, R3, 1.4426950216293334961, -R4 ;  /* 0x3fb8aa3b03047823 */ /* 0x000fc80000000804 */
[----:B------:R-:W-:-:S04]  /*0cc0*/  FFMA R4, R3, 1.925963033500011079e-08, R4 ;  /* 0x32a5706003047823 */ /* 0x000fc80000000004 */
[----:B------:R-:W0:Y:S02]  /*0cd0*/  MUFU.EX2 R3, R4 ;  /* 0x0000000400037308 */ /* 0x000e240000000800 */
[----:B0-----:R-:W-:Y:S01]  /*0ce0*/  FMUL R8, R2, R3 ;  /* 0x0000000302087220 */ /* 0x001fe20000400000 */
[----:B------:R-:W-:-:S05]  /*0cf0*/  FFMA R2, R6, R7, R6 ;  /* 0x0000000706027223 */ /* 0x000fca0000000006 */
[----:B------:R-:W0:Y:S01]  /*0d00*/  FCHK P0, R8, R5 ;  /* 0x0000000508007302 */ /* 0x000e220000000000 */
[----:B------:R-:W-:-:S04]  /*0d10*/  FFMA R3, R2, R8, RZ ;  /* 0x0000000802037223 */ /* 0x000fc800000000ff */
[----:B------:R-:W-:-:S04]  /*0d20*/  FFMA R6, -R5, R3, R8 ;  /* 0x0000000305067223 */ /* 0x000fc80000000108 */
[----:B------:R-:W-:Y:S01]  /*0d30*/  FFMA R2, R2, R6, R3 ;  /* 0x0000000602027223 */ /* 0x000fe20000000003 */
[----:B0-----:R-:W-:Y:S06]  /*0d40*/  @!P0 BRA `(.L_x_7) ;  /* 0x0000000000108947 */ /* 0x001fec0003800000 */
[----:B------:R-:W-:Y:S01]  /*0d50*/  MOV R2, R8 ;  /* 0x0000000800027202 */ /* 0x000fe20000000f00 */
[----:B------:R-:W-:Y:S01]  /*0d60*/  IMAD.MOV.U32 R3, RZ, RZ, R5 ;  /* 0x000000ffff037224 */ /* 0x000fe200078e0005 */
[----:B------:R-:W-:-:S07]  /*0d70*/  MOV R6, 0xd90 ;  /* 0x00000d9000067802 */ /* 0x000fce0000000f00 */
[----:B------:R-:W-:Y:S05]  /*0d80*/  CALL.REL.NOINC `($__internal_0_$__cuda_sm3x_div_rn_noftz_f32_slowpath) ;  /* 0x00000000009c7944 */ /* 0x000fea0003c00000 */
.L_x_7:
[----:B------:R-:W-:Y:S05]  /*0d90*/  BSYNC.RECONVERGENT B2 ;  /* 0x0000000000027941 */ /* 0x000fea0003800200 */
.L_x_6:
[----:B------:R-:W-:Y:S01]  /*0da0*/  FFMA R17, R26, R2, R17 ;  /* 0x000000021a117223 */ /* 0x000fe20000000011 */
[----:B------:R-:W-:-:S07]  /*0db0*/  FADD R18, R18, 1 ;  /* 0x3f80000012127421 */ /* 0x000fce0000000000 */
.L_x_3:
[----:B------:R-:W-:Y:S05]  /*0dc0*/  BSYNC.RECONVERGENT B1 ;  /* 0x0000000000017941 */ /* 0x000fea0003800200 */
.L_x_2:
[----:B------:R-:W-:Y:S01]  /*0dd0*/  IADD3 R25, PT, PT, R25, 0x1, RZ ;  /* 0x0000000119197810 */ /* 0x000fe20007ffe0ff */
[----:B------:R-:W-:Y:S06]  /*0de0*/  @P2 BRA `(.L_x_8) ;  /* 0xfffffff400742947 */ /* 0x000fec000383ffff */
.L_x_1:
[----:B------:R-:W-:Y:S05]  /*0df0*/  BSYNC.RECONVERGENT B0 ;  /* 0x0000000000007941 */ /* 0x000fea0003800200 */
.L_x_0:
[----:B------:R-:W0:Y:S01]  /*0e00*/  LDC.64 R2, c[0x0][0x3b8] ;  /* 0x0000ee00ff027b82 */ /* 0x000e220000000a00 */
[----:B------:R-:W1:Y:S01]  /*0e10*/  LDCU UR8, c[0x0][0x380] ;  /* 0x00007000ff0877ac */ /* 0x000e620008000800 */
[----:B------:R-:W2:Y:S01]  /*0e20*/  LDCU.64 UR6, c[0x0][0x3e8] ;  /* 0x00007d00ff0677ac */ /* 0x000ea20008000a00 */
[----:B0----5:R-:W-:-:S06]  /*0e30*/  IMAD.WIDE R2, R0, 0x4, R2 ;  /* 0x0000000400027825 */ /* 0x021fcc00078e0202 */
[----:B------:R-:W1:Y:S01]  /*0e40*/  LDG.E.CONSTANT R2, desc[UR4][R2.64] ;  /* 0x0000000402027981 */ /* 0x000e62000c1e9900 */
[----:B------:R-:W-:Y:S01]  /*0e50*/  SHF.R.S32.HI R0, RZ, 0x1f, R16 ;  /* 0x0000001fff007819 */ /* 0x000fe20000011410 */
[----:B-1----:R-:W-:-:S05]  /*0e60*/  IMAD R5, R2, UR8, RZ ;  /* 0x0000000802057c24 */ /* 0x002fca000f8e02ff */
[----:B------:R-:W-:-:S04]  /*0e70*/  IADD3 R16, P0, PT, R16, R5, RZ ;  /* 0x0000000510107210 */ /* 0x000fc80007f1e0ff */
[----:B------:R-:W-:Y:S02]  /*0e80*/  LEA.HI.X.SX32 R5, R5, R0, 0x1, P0 ;  /* 0x0000000005057211 */ /* 0x000fe400000f0eff */
[----:B------:R-:W-:Y:S02]  /*0e90*/  FSETP.GT.AND P0, PT, R18, RZ, PT ;  /* 0x000000ff1200720b */ /* 0x000fe40003f04000 */
[----:B--2---:R-:W-:-:S04]  /*0ea0*/  LEA R4, P1, R16, UR6, 0x2 ;  /* 0x0000000610047c11 */ /* 0x004fc8000f8210ff */
[----:B------:R-:W-:-:S07]  /*0eb0*/  LEA.HI.X R5, R16, UR7, R5, 0x2, P1 ;  /* 0x0000000710057c11 */ /* 0x000fce00088f1405 */
[----:B------:R-:W-:Y:S05]  /*0ec0*/  @!P0 BRA `(.L_x_9) ;  /* 0x0000000000448947 */ /* 0x000fea0003800000 */
[----:B------:R-:W0:Y:S01]  /*0ed0*/  MUFU.RCP R3, R18 ;  /* 0x0000001200037308 */ /* 0x000e220000001000 */
[----:B------:R-:W-:Y:S07]  /*0ee0*/  BSSY.RECONVERGENT B0, `(.L_x_10) ;  /* 0x000000d000007945 */ /* 0x000fee0003800200 */
[----:B------:R-:W1:Y:S01]  /*0ef0*/  FCHK P0, R17, R18 ;  /* 0x0000001211007302 */ /* 0x000e620000000000 */
[----:B0-----:R-:W-:-:S04]  /*0f00*/  FFMA R0, R3, -R18, 1 ;  /* 0x3f80000003007423 */ /* 0x001fc80000000812 */
[----:B------:R-:W-:-:S04]  /*0f10*/  FFMA R0, R3, R0, R3 ;  /* 0x0000000003007223 */ /* 0x000fc80000000003 */
[----:B------:R-:W-:-:S04]  /*0f20*/  FFMA R2, R0, R17, RZ ;  /* 0x0000001100027223 */ /* 0x000fc800000000ff */
[----:B------:R-:W-:-:S04]  /*0f30*/  FFMA R3, R2, -R18, R17 ;  /* 0x8000001202037223 */ /* 0x000fc80000000011 */
[----:B------:R-:W-:Y:S01]  /*0f40*/  FFMA R3, R0, R3, R2 ;  /* 0x0000000300037223 */ /* 0x000fe20000000002 */
[----:B-1----:R-:W-:Y:S06]  /*0f50*/  @!P0 BRA `(.L_x_11) ;  /* 0x0000000000148947 */ /* 0x002fec0003800000 */
[----:B------:R-:W-:Y:S01]  /*0f60*/  MOV R2, R17 ;  /* 0x0000001100027202 */ /* 0x000fe20000000f00 */
[----:B------:R-:W-:Y:S01]  /*0f70*/  IMAD.MOV.U32 R3, RZ, RZ, R18 ;  /* 0x000000ffff037224 */ /* 0x000fe200078e0012 */
[----:B------:R-:W-:-:S07]  /*0f80*/  MOV R6, 0xfa0 ;  /* 0x00000fa000067802 */ /* 0x000fce0000000f00 */
[----:B------:R-:W-:Y:S05]  /*0f90*/  CALL.REL.NOINC `($__internal_0_$__cuda_sm3x_div_rn_noftz_f32_slowpath) ;  /* 0x0000000000187944 */ /* 0x000fea0003c00000 */
[----:B------:R-:W-:-:S07]  /*0fa0*/  MOV R3, R2 ;  /* 0x0000000200037202 */ /* 0x000fce0000000f00 */
.L_x_11:
[----:B------:R-:W-:Y:S05]  /*0fb0*/  BSYNC.RECONVERGENT B0 ;  /* 0x0000000000007941 */ /* 0x000fea0003800200 */
.L_x_10:
[----:B------:R-:W-:Y:S01]  /*0fc0*/  STG.E desc[UR4][R4.64], R3 ;  /* 0x0000000304007986 */ /* 0x000fe2000c101904 */
[----:B------:R-:W-:Y:S05]  /*0fd0*/  EXIT ;  /* 0x000000000000794d */ /* 0x000fea0003800000 */
.L_x_9:
[----:B------:R-:W-:Y:S01]  /*0fe0*/  STG.E desc[UR4][R4.64], RZ ;  /* 0x000000ff04007986 */ /* 0x000fe2000c101904 */
[----:B------:R-:W-:Y:S05]  /*0ff0*/  EXIT ;  /* 0x000000000000794d */ /* 0x000fea0003800000 */
        .weak           $__internal_0_$__cuda_sm3x_div_rn_noftz_f32_slowpath
        .type           $__internal_0_$__cuda_sm3x_div_rn_noftz_f32_slowpath,@function
        .size           $__internal_0_$__cuda_sm3x_div_rn_noftz_f32_slowpath,(.L_x_48 - $__internal_0_$__cuda_sm3x_div_rn_noftz_f32_slowpath)
$__internal_0_$__cuda_sm3x_div_rn_noftz_f32_slowpath:
[----:B------:R-:W-:Y:S01]  /*1000*/  SHF.R.U32.HI R8, RZ, 0x17, R3 ;  /* 0x00000017ff087819 */ /* 0x000fe20000011603 */
[----:B------:R-:W-:Y:S01]  /*1010*/  BSSY.RECONVERGENT B3, `(.L_x_12) ;  /* 0x0000062000037945 */ /* 0x000fe20003800200 */
[----:B------:R-:W-:Y:S02]  /*1020*/  SHF.R.U32.HI R7, RZ, 0x17, R2 ;  /* 0x00000017ff077819 */ /* 0x000fe40000011602 */
[----:B------:R-:W-:Y:S02]  /*1030*/  LOP3.LUT R8, R8, 0xff, RZ, 0xc0, !PT ;  /* 0x000000ff08087812 */ /* 0x000fe400078ec0ff */
[----:B------:R-:W-:Y:S02]  /*1040*/  LOP3.LUT R12, R7, 0xff, RZ, 0xc0, !PT ;  /* 0x000000ff070c7812 */ /* 0x000fe400078ec0ff */
[----:B------:R-:W-:-:S03]  /*1050*/  IADD3 R10, PT, PT, R8, -0x1, RZ ;  /* 0xffffffff080a7810 */ /* 0x000fc60007ffe0ff */
[----:B------:R-:W-:Y:S01]  /*1060*/  VIADD R9, R12, 0xffffffff ;  /* 0xffffffff0c097836 */ /* 0x000fe20000000000 */
[----:B------:R-:W-:-:S04]  /*1070*/  ISETP.GT.U32.AND P0, PT, R10, 0xfd, PT ;  /* 0x000000fd0a00780c */ /* 0x000fc80003f04070 */
[----:B------:R-:W-:-:S13]  /*1080*/  ISETP.GT.U32.OR P0, PT, R9, 0xfd, P0 ;  /* 0x000000fd0900780c */ /* 0x000fda0000704470 */
[----:B------:R-:W-:Y:S01]  /*1090*/  @!P0 MOV R7, RZ ;  /* 0x000000ff00078202 */ /* 0x000fe20000000f00 */
[----:B------:R-:W-:Y:S06]  /*10a0*/  @!P0 BRA `(.L_x_13) ;  /* 0x00000000005c8947 */ /* 0x000fec0003800000 */
[----:B------:R-:W-:Y:S02]  /*10b0*/  FSETP.GTU.FTZ.AND P0, PT, |R2|, +INF , PT ;  /* 0x7f8000000200780b */ /* 0x000fe40003f1c200 */
[----:B------:R-:W-:-:S04]  /*10c0*/  FSETP.GTU.FTZ.AND P1, PT, |R3|, +INF , PT ;  /* 0x7f8000000300780b */ /* 0x000fc80003f3c200 */
[----:B------:R-:W-:-:S13]  /*10d0*/  PLOP3.LUT P0, PT, P0, P1, PT, 0xf8, 0x8f ;  /* 0x00000000008f781c */ /* 0x000fda0000703f70 */
[----:B------:R-:W-:Y:S05]  /*10e0*/  @P0 BRA `(.L_x_14) ;  /* 0x00000004004c0947 */ /* 0x000fea0003800000 */
[----:B------:R-:W-:-:S13]  /*10f0*/  LOP3.LUT P0, RZ, R3, 0x7fffffff, R2, 0xc8, !PT ;  /* 0x7fffffff03ff7812 */ /* 0x000fda000780c802 */
[----:B------:R-:W-:Y:S05]  /*1100*/  @!P0 BRA `(.L_x_15) ;  /* 0x00000004003c8947 */ /* 0x000fea0003800000 */
[C---:B------:R-:W-:Y:S02]  /*1110*/  FSETP.NEU.FTZ.AND P3, PT, |R2|.reuse, +INF , PT ;  /* 0x7f8000000200780b */ /* 0x040fe40003f7d200 */
[----:B------:R-:W-:Y:S02]  /*1120*/  FSETP.NEU.FTZ.AND P1, PT, |R3|, +INF , PT ;  /* 0x7f8000000300780b */ /* 0x000fe40003f3d200 */
[----:B------:R-:W-:-:S11]  /*1130*/  FSETP.NEU.FTZ.AND P0, PT, |R2|, +INF , PT ;  /* 0x7f8000000200780b */ /* 0x000fd60003f1d200 */
[----:B------:R-:W-:Y:S05]  /*1140*/  @!P1 BRA !P3, `(.L_x_15) ;  /* 0x00000004002c9947 */ /* 0x000fea0005800000 */
[----:B------:R-:W-:-:S04]  /*1150*/  LOP3.LUT P3, RZ, R2, 0x7fffffff, RZ, 0xc0, !PT ;  /* 0x7fffffff02ff7812 */ /* 0x000fc8000786c0ff */
[----:B------:R-:W-:-:S13]  /*1160*/  PLOP3.LUT P1, PT, P1, P3, PT, 0x2f, 0xf2 ;  /* 0x0000000000f2781c */ /* 0x000fda0000f26577 */
[----:B------:R-:W-:Y:S05]  /*1170*/  @P1 BRA `(.L_x_16) ;  /* 0x0000000400181947 */ /* 0x000fea0003800000 */
[----:B------:R-:W-:-:S04]  /*1180*/  LOP3.LUT P1, RZ, R3, 0x7fffffff, RZ, 0xc0, !PT ;  /* 0x7fffffff03ff7812 */ /* 0x000fc8000782c0ff */
[----:B------:R-:W-:-:S13]  /*1190*/  PLOP3.LUT P0, PT, P0, P1, PT, 0x2f, 0xf2 ;  /* 0x0000000000f2781c */ /* 0x000fda0000702577 */
[----:B------:R-:W-:Y:S05]  /*11a0*/  @P0 BRA `(.L_x_17) ;  /* 0x0000000400000947 */ /* 0x000fea0003800000 */
[----:B------:R-:W-:Y:S02]  /*11b0*/  ISETP.GE.AND P0, PT, R9, RZ, PT ;  /* 0x000000ff0900720c */ /* 0x000fe40003f06270 */
[----:B------:R-:W-:-:S11]  /*11c0*/  ISETP.GE.AND P1, PT, R10, RZ, PT ;  /* 0x000000ff0a00720c */ /* 0x000fd60003f26270 */
[----:B------:R-:W-:Y:S01]  /*11d0*/  @P0 MOV R7, RZ ;  /* 0x000000ff00070202 */ /* 0x000fe20000000f00 */
[----:B------:R-:W-:Y:S02]  /*11e0*/  @!P0 IMAD.MOV.U32 R7, RZ, RZ, -0x40 ;  /* 0xffffffc0ff078424 */ /* 0x000fe400078e00ff */
[----:B------:R-:W-:Y:S01]  /*11f0*/  @!P0 FFMA R2, R2, 1.84467440737095516160e+19, RZ ;  /* 0x5f80000002028823 */ /* 0x000fe200000000ff */
[----:B------:R-:W-:Y:S02]  /*1200*/  @!P1 FFMA R3, R3, 1.84467440737095516160e+19, RZ ;  /* 0x5f80000003039823 */ /* 0x000fe400000000ff */
[----:B------:R-:W-:-:S07]  /*1210*/  @!P1 IADD3 R7, PT, PT, R7, 0x40, RZ ;  /* 0x0000004007079810 */ /* 0x000fce0007ffe0ff */
.L_x_13:
[----:B------:R-:W-:Y:S01]  /*1220*/  LEA R10, R8, 0xc0800000, 0x17 ;  /* 0xc0800000080a7811 */ /* 0x000fe200078eb8ff */
[----:B------:R-:W-:Y:S03]  /*1230*/  BSSY.RECONVERGENT B4, `(.L_x_18) ;  /* 0x0000036000047945 */ /* 0x000fe60003800200 */
[----:B------:R-:W-:Y:S01]  /*1240*/  IADD3 R10, PT, PT, -R10, R3, RZ ;  /* 0x000000030a0a7210 */ /* 0x000fe20007ffe1ff */
[----:B------:R-:W-:-:S03]  /*1250*/  VIADD R3, R12, 0xffffff81 ;  /* 0xffffff810c037836 */ /* 0x000fc60000000000 */
[----:B------:R-:W0:Y:S01]  /*1260*/  MUFU.RCP R9, R10 ;  /* 0x0000000a00097308 */ /* 0x000e220000001000 */
[----:B------:R-:W-:Y:S01]  /*1270*/  FADD.FTZ R11, -R10, -RZ ;  /* 0x800000ff0a0b7221 */ /* 0x000fe20000010100 */
[C---:B------:R-:W-:Y:S01]  /*1280*/  IMAD R2, R3.reuse, -0x800000, R2 ;  /* 0xff80000003027824 */ /* 0x040fe200078e0202 */
[----:B------:R-:W-:-:S04]  /*1290*/  IADD3 R8, PT, PT, R3, 0x7f, -R8 ;  /* 0x0000007f03087810 */ /* 0x000fc80007ffe808 */
[----:B------:R-:W-:Y:S01]  /*12a0*/  IADD3 R8, PT, PT, R8, R7, RZ ;  /* 0x0000000708087210 */ /* 0x000fe20007ffe0ff */
[----:B0-----:R-:W-:-:S04]  /*12b0*/  FFMA R12, R9, R11, 1 ;  /* 0x3f800000090c7423 */ /* 0x001fc8000000000b */
[----:B------:R-:W-:-:S04]  /*12c0*/  FFMA R14, R9, R12, R9 ;  /* 0x0000000c090e7223 */ /* 0x000fc80000000009 */
[----:B------:R-:W-:-:S04]  /*12d0*/  FFMA R9, R2, R14, RZ ;  /* 0x0000000e02097223 */ /* 0x000fc800000000ff */
[----:B------:R-:W-:-:S04]  /*12e0*/  FFMA R12, R11, R9, R2 ;  /* 0x000000090b0c7223 */ /* 0x000fc80000000002 */
[----:B------:R-:W-:-:S04]  /*12f0*/  FFMA R9, R14, R12, R9 ;  /* 0x0000000c0e097223 */ /* 0x000fc80000000009 */
[----:B------:R-:W-:-:S04]  /*1300*/  FFMA R12, R11, R9, R2 ;  /* 0x000000090b0c7223 */ /* 0x000fc80000000002 */
[----:B------:R-:W-:-:S05]  /*1310*/  FFMA R2, R14, R12, R9 ;  /* 0x0000000c0e027223 */ /* 0x000fca0000000009 */
[----:B------:R-:W-:-:S04]  /*1320*/  SHF.R.U32.HI R3, RZ, 0x17, R2 ;  /* 0x00000017ff037819 */ /* 0x000fc80000011602 */
[----:B------:R-:W-:-:S04]  /*1330*/  LOP3.LUT R3, R3, 0xff, RZ, 0xc0, !PT ;  /* 0x000000ff03037812 */ /* 0x000fc800078ec0ff */
[----:B------:R-:W-:-:S05]  /*1340*/  IADD3 R11, PT, PT, R3, R8, RZ ;  /* 0x00000008030b7210 */ /* 0x000fca0007ffe0ff */
[----:B------:R-:W-:-:S05]  /*1350*/  VIADD R3, R11, 0xffffffff ;  /* 0xffffffff0b037836 */ /* 0x000fca0000000000 */
[----:B------:R-:W-:-:S13]  /*1360*/  ISETP.GE.U32.AND P0, PT, R3, 0xfe, PT ;  /* 0x000000fe0300780c */ /* 0x000fda0003f06070 */
[----:B------:R-:W-:Y:S05]  /*1370*/  @!P0 BRA `(.L_x_19) ;  /* 0x0000000000808947 */ /* 0x000fea0003800000 */
[----:B------:R-:W-:-:S13]  /*1380*/  ISETP.GT.AND P0, PT, R11, 0xfe, PT ;  /* 0x000000fe0b00780c */ /* 0x000fda0003f04270 */
[----:B------:R-:W-:Y:S05]  /*1390*/  @P0 BRA `(.L_x_20) ;  /* 0x00000000006c0947 */ /* 0x000fea0003800000 */
[----:B------:R-:W-:-:S13]  /*13a0*/  ISETP.GE.AND P0, PT, R11, 0x1, PT ;  /* 0x000000010b00780c */ /* 0x000fda0003f06270 */
[----:B------:R-:W-:Y:S05]  /*13b0*/  @P0 BRA `(.L_x_21) ;  /* 0x0000000000740947 */ /* 0x000fea0003800000 */
[----:B------:R-:W-:Y:S02]  /*13c0*/  ISETP.GE.AND P0, PT, R11, -0x18, PT ;  /* 0xffffffe80b00780c */ /* 0x000fe40003f06270 */
[----:B------:R-:W-:-:S11]  /*13d0*/  LOP3.LUT R2, R2, 0x80000000, RZ, 0xc0, !PT ;  /* 0x8000000002027812 */ /* 0x000fd600078ec0ff */
[----:B------:R-:W-:Y:S05]  /*13e0*/  @!P0 BRA `(.L_x_21) ;  /* 0x0000000000688947 */ /* 0x000fea0003800000 */
[CCC-:B------:R-:W-:Y:S01]  /*13f0*/  FFMA.RZ R3, R14.reuse, R12.reuse, R9.reuse ;  /* 0x0000000c0e037223 */ /* 0x1c0fe2000000c009 */
[C---:B------:R-:W-:Y:S01]  /*1400*/  IADD3 R10, PT, PT, R11.reuse, 0x20, RZ ;  /* 0x000000200b0a7810 */ /* 0x040fe20007ffe0ff */
[CCC-:B------:R-:W-:Y:S01]  /*1410*/  FFMA.RM R8, R14.reuse, R12.reuse, R9.reuse ;  /* 0x0000000c0e087223 */ /* 0x1c0fe20000004009 */
[----:B------:R-:W-:Y:S02]  /*1420*/  ISETP.NE.AND P3, PT, R11, RZ, PT ;  /* 0x000000ff0b00720c */ /* 0x000fe40003f65270 */
[----:B------:R-:W-:Y:S01]  /*1430*/  LOP3.LUT R7, R3, 0x7fffff, RZ, 0xc0, !PT ;  /* 0x007fffff03077812 */ /* 0x000fe200078ec0ff */
[----:B------:R-:W-:Y:S01]  /*1440*/  FFMA.RP R3, R14, R12, R9 ;  /* 0x0000000c0e037223 */ /* 0x000fe20000008009 */
[----:B------:R-:W-:Y:S02]  /*1450*/  ISETP.NE.AND P1, PT, R11, RZ, PT ;  /* 0x000000ff0b00720c */ /* 0x000fe40003f25270 */
[----:B------:R-:W-:Y:S02]  /*1460*/  LOP3.LUT R7, R7, 0x800000, RZ, 0xfc, !PT ;  /* 0x0080000007077812 */ /* 0x000fe400078efcff */
[----:B------:R-:W-:-:S02]  /*1470*/  IADD3 R9, PT, PT, -R11, RZ, RZ ;  /* 0x000000ff0b097210 */ /* 0x000fc40007ffe1ff */
[----:B------:R-:W-:Y:S02]  /*1480*/  SHF.L.U32 R10, R7, R10, RZ ;  /* 0x0000000a070a7219 */ /* 0x000fe400000006ff */
[----:B------:R-:W-:Y:S02]  /*1490*/  FSETP.NEU.FTZ.AND P0, PT, R3, R8, PT ;  /* 0x000000080300720b */ /* 0x000fe40003f1d000 */
[----:B------:R-:W-:Y:S02]  /*14a0*/  SEL R8, R9, RZ, P3 ;  /* 0x000000ff09087207 */ /* 0x000fe40001800000 */
[----:B------:R-:W-:Y:S02]  /*14b0*/  ISETP.NE.AND P1, PT, R10, RZ, P1 ;  /* 0x000000ff0a00720c */ /* 0x000fe40000f25270 */
[----:B------:R-:W-:Y:S02]  /*14c0*/  SHF.R.U32.HI R8, RZ, R8, R7 ;  /* 0x00000008ff087219 */ /* 0x000fe40000011607 */
[----:B------:R-:W-:-:S02]  /*14d0*/  PLOP3.LUT P0, PT, P0, P1, PT, 0xf8, 0x8f ;  /* 0x00000000008f781c */ /* 0x000fc40000703f70 */
[----:B------:R-:W-:Y:S02]  /*14e0*/  SHF.R.U32.HI R10, RZ, 0x1, R8 ;  /* 0x00000001ff0a7819 */ /* 0x000fe40000011608 */
[----:B------:R-:W-:-:S04]  /*14f0*/  SEL R3, RZ, 0x1, !P0 ;  /* 0x00000001ff037807 */ /* 0x000fc80004000000 */
[----:B------:R-:W-:-:S04]  /*1500*/  LOP3.LUT R3, R3, 0x1, R10, 0xf8, !PT ;  /* 0x0000000103037812 */ /* 0x000fc800078ef80a */
[----:B------:R-:W-:-:S05]  /*1510*/  LOP3.LUT R3, R3, R8, RZ, 0xc0, !PT ;  /* 0x0000000803037212 */ /* 0x000fca00078ec0ff */
[----:B------:R-:W-:-:S05]  /*1520*/  IMAD.IADD R3, R10, 0x1, R3 ;  /* 0x000000010a037824 */ /* 0x000fca00078e0203 */
[----:B------:R-:W-:Y:S01]  /*1530*/  LOP3.LUT R2, R3, R2, RZ, 0xfc, !PT ;  /* 0x0000000203027212 */ /* 0x000fe200078efcff */
[----:B------:R-:W-:Y:S06]  /*1540*/  BRA `(.L_x_21) ;  /* 0x0000000000107947 */ /* 0x000fec0003800000 */
.L_x_20:
[----:B------:R-:W-:-:S04]  /*1550*/  LOP3.LUT R2, R2, 0x80000000, RZ, 0xc0, !PT ;  /* 0x8000000002027812 */ /* 0x000fc800078ec0ff */
[----:B------:R-:W-:Y:S01]  /*1560*/  LOP3.LUT R2, R2, 0x7f800000, RZ, 0xfc, !PT ;  /* 0x7f80000002027812 */ /* 0x000fe200078efcff */
[----:B------:R-:W-:Y:S06]  /*1570*/  BRA `(.L_x_21) ;  /* 0x0000000000047947 */ /* 0x000fec0003800000 */
.L_x_19:
[----:B------:R-:W-:-:S07]  /*1580*/  LEA R2, R8, R2, 0x17 ;  /* 0x0000000208027211 */ /* 0x000fce00078eb8ff */
.L_x_21:
[----:B------:R-:W-:Y:S05]  /*1590*/  BSYNC.RECONVERGENT B4 ;  /* 0x0000000000047941 */ /* 0x000fea0003800200 */
.L_x_18:
[----:B------:R-:W-:Y:S05]  /*15a0*/  BRA `(.L_x_22) ;  /* 0x0000000000207947 */ /* 0x000fea0003800000 */
.L_x_17:
[----:B------:R-:W-:-:S04]  /*15b0*/  LOP3.LUT R2, R3, 0x80000000, R2, 0x48, !PT ;  /* 0x8000000003027812 */ /* 0x000fc800078e4802 */
[----:B------:R-:W-:Y:S01]  /*15c0*/  LOP3.LUT R2, R2, 0x7f800000, RZ, 0xfc, !PT ;  /* 0x7f80000002027812 */ /* 0x000fe200078efcff */
[----:B------:R-:W-:Y:S06]  /*15d0*/  BRA `(.L_x_22) ;  /* 0x0000000000147947 */ /* 0x000fec0003800000 */
.L_x_16:
[----:B------:R-:W-:Y:S01]  /*15e0*/  LOP3.LUT R2, R3, 0x80000000, R2, 0x48, !PT ;  /* 0x8000000003027812 */ /* 0x000fe200078e4802 */
[----:B------:R-:W-:Y:S06]  /*15f0*/  BRA `(.L_x_22) ;  /* 0x00000000000c7947 */ /* 0x000fec0003800000 */
.L_x_15:
[----:B------:R-:W0:Y:S01]  /*1600*/  MUFU.RSQ R2, -QNAN ;  /* 0xffc0000000027908 */ /* 0x000e220000001400 */
[----:B------:R-:W-:Y:S05]  /*1610*/  BRA `(.L_x_22) ;  /* 0x0000000000047947 */ /* 0x000fea0003800000 */
.L_x_14:
[----:B------:R-:W-:-:S07]  /*1620*/  FADD.FTZ R2, R2, R3 ;  /* 0x0000000302027221 */ /* 0x000fce0000010000 */
.L_x_22:
[----:B------:R-:W-:Y:S05]  /*1630*/  BSYNC.RECONVERGENT B3 ;  /* 0x0000000000037941 */ /* 0x000fea0003800200 */
.L_x_12:
[----:B------:R-:W-:-:S04]  /*1640*/  HFMA2 R7, -RZ, RZ, 0, 0 ;  /* 0x00000000ff077431 */ /* 0x000fc800000001ff */
[----:B0-----:R-:W-:Y:S05]  /*1650*/  RET.REL.NODEC R6 `(_Z35sampling_vt_pillarpool_fused_kernelILi0EEviiPKfS1_S1_S1_S1_PKiS3_S3_S3_iiiifPf) ;  /* 0xffffffe806687950 */ /* 0x001fea0003c3ffff */
.L_x_23:
[----:B------:R-:W-:-:S00]  /*1660*/  BRA `(.L_x_23) ;  /* 0xfffffffc00fc7947 */ /* 0x000fc0000383ffff */
[----:B------:R-:W-:-:S00]  /*1670*/  NOP ;  /* 0x0000000000007918 */ /* 0x000fc00000000000 */
        /* <DEDUP_REMOVED lines=8> */
.L_x_48:


//--------------------- .text._Z35sampling_vt_pillarpool_fused_kernelILi1EEviiPKfS1_S1_S1_S1_PKiS3_S3_S3_iiiifPf --------------------------
	.section	.text._Z35sampling_vt_pillarpool_fused_kernelILi1EEviiPKfS1_S1_S1_S1_PKiS3_S3_S3_iiiifPf,"ax",@progbits
	.align	128
        .global         _Z35sampling_vt_pillarpool_fused_kernelILi1EEviiPKfS1_S1_S1_S1_PKiS3_S3_S3_iiiifPf
        .type           _Z35sampling_vt_pillarpool_fused_kernelILi1EEviiPKfS1_S1_S1_S1_PKiS3_S3_S3_iiiifPf,@function
        .size           _Z35sampling_vt_pillarpool_fused_kernelILi1EEviiPKfS1_S1_S1_S1_PKiS3_S3_S3_iiiifPf,(.L_x_49 - _Z35sampling_vt_pillarpool_fused_kernelILi1EEviiPKfS1_S1_S1_S1_PKiS3_S3_S3_iiiifPf)
        .other          _Z35sampling_vt_pillarpool_fused_kernelILi1EEviiPKfS1_S1_S1_S1_PKiS3_S3_S3_iiiifPf,@"STO_CUDA_ENTRY STV_DEFAULT"
_Z35sampling_vt_pillarpool_fused_kernelILi1EEviiPKfS1_S1_S1_S1_PKiS3_S3_S3_iiiifPf:
.text._Z35sampling_vt_pillarpool_fused_kernelILi1EEviiPKfS1_S1_S1_S1_PKiS3_S3_S3_iiiifPf:
        /* <DEDUP_REMOVED lines=60> */
.L_x_32:
        /* <DEDUP_REMOVED lines=35> */
[----:B0-----:R-:W-:Y:S01]  /*05f0*/  IMAD.MOV.U32 R2, RZ, RZ, RZ ;  /* 0x000000ffff027224 */ /* 0x001fe200078e00ff */
[----:B-1----:R-:W-:-:S05]  /*0600*/  IADD3 R7, PT, PT, RZ, -R3, RZ ;  /* 0x80000003ff077210 */ /* 0x002fca0007ffe0ff */
[----:B------:R-:W-:-:S04]  /*0610*/  IMAD R7, R7, R6, RZ ;  /* 0x0000000607077224 */ /* 0x000fc800078e02ff */
[----:B------:R-:W-:Y:S01]  /*0620*/  IMAD.HI.U32 R3, R3, R7, R2 ;  /* 0x0000000703037227 */ /* 0x000fe200078e0002 */
[----:B----4-:R-:W-:Y:S02]  /*0630*/  IABS R8, R36 ;  /* 0x0000002400087213 */ /* 0x010fe40000000000 */
[----:B------:R-:W-:Y:S02]  /*0640*/  ISETP.GE.AND P3, PT, R36, RZ, PT ;  /* 0x000000ff2400720c */ /* 0x000fe40003f66270 */
[----:B------:R-:W-:-:S05]  /*0650*/  MOV R7, R8 ;  /* 0x0000000800077202 */ /* 0x000fca0000000f00 */
[----:B------:R-:W-:-:S04]  /*0660*/  IMAD.HI.U32 R3, R3, R7, RZ ;  /* 0x0000000703037227 */ /* 0x000fc800078e00ff */
[----:B------:R-:W-:-:S04]  /*0670*/  IMAD.MOV R3, RZ, RZ, -R3 ;  /* 0x000000ffff037224 */ /* 0x000fc800078e0a03 */
        /* <DEDUP_REMOVED lines=85> */
[----:B------:R-:W-:Y:S05]  /*0bd0*/  CALL.REL.NOINC `($__internal_1_$__cuda_sm3x_div_rn_noftz_f32_slowpath) ;  /* 0x0000000400007944 */ /* 0x000fea0003c00000 */
[----:B------:R-:W-:-:S07]  /*0be0*/  MOV R4, R2 ;  /* 0x0000000200047202 */ /* 0x000fce0000000f00 */
.L_x_29:
[----:B------:R-:W-:Y:S05]  /*0bf0*/  BSYNC.RECONVERGENT B2 ;  /* 0x0000000000027941 */ /* 0x000fea0003800200 */
.L_x_28:
[----:B------:R-:W-:Y:S02]  /*0c00*/  HFMA2 R3, -RZ, RZ, 0.96630859375, -0.0022525787353515625 ;  /* 0x3bbb989dff037431 */ /* 0x000fe400000001ff */
[----:B------:R-:W-:Y:S01]  /*0c10*/  IMAD.MOV.U32 R7, RZ, RZ, 0x437c0000 ;  /* 0x437c0000ff077424 */ /* 0x000fe200078e00ff */
[----:B------:R-:W0:Y:S01]  /*0c20*/  MUFU.RCP R8, R5 ;  /* 0x0000000500087308 */ /* 0x000e220000001000 */
[----:B------:R-:W-:Y:S01]  /*0c30*/  BSSY.RECONVERGENT B2, `(.L_x_30) ;  /* 0x0000014000027945 */ /* 0x000fe20003800200 */
[----:B------:R-:W-:-:S04]  /*0c40*/  FFMA.SAT R2, |R4|, -R3, 0.5 ;  /* 0x3f00000004027423 */ /* 0x000fc80000002a03 */
[----:B------:R-:W-:-:S04]  /*0c50*/  FFMA.RM R2, R2, R7, 12582913 ;  /* 0x4b40000102027423 */ /* 0x000fc80000004007 */
[C---:B------:R-:W-:Y:S01]  /*0c60*/  FADD R3, R2.reuse, -12583039 ;  /* 0xcb40007f02037421 */ /* 0x040fe20000000000 */
[----:B------:R-:W-:Y:S01]  /*0c70*/  SHF.L.U32 R2, R2, 0x17, RZ ;  /* 0x0000001702027819 */ /* 0x000fe200000006ff */
[----:B0-----:R-:W-:Y:S02]  /*0c80*/  FFMA R7, -R5, R8, 1 ;  /* 0x3f80000005077423 */ /* 0x001fe40000000108 */
[----:B------:R-:W-:-:S04]  /*0c90*/  FFMA R3, |R4|, -1.4426950216293334961, -R3 ;  /* 0xbfb8aa3b04037823 */ /* 0x000fc80000000a03 */
[----:B------:R-:W-:-:S06]  /*0ca0*/  FFMA R3, |R4|, -1.925963033500011079e-08, R3 ;  /* 0xb2a5706004037823 */ /* 0x000fcc0000000203 */
[----:B------:R-:W0:Y:S02]  /*0cb0*/  MUFU.EX2 R3, R3 ;  /* 0x0000000300037308 */ /* 0x000e240000000800 */
[----:B0-----:R-:W-:Y:S01]  /*0cc0*/  FMUL.D2 R6, R2, R3 ;  /* 0x0000000302067220 */ /* 0x001fe20000300000 */
        /* <DEDUP_REMOVED lines=9> */
[----:B------:R-:W-:Y:S05]  /*0d60*/  CALL.REL.NOINC `($__internal_1_$__cuda_sm3x_div_rn_noftz_f32_slowpath) ;  /* 0x00000000009c7944 */ /* 0x000fea0003c00000 */
.L_x_31:
[----:B------:R-:W-:Y:S05]  /*0d70*/  BSYNC.RECONVERGENT B2 ;  /* 0x0000000000027941 */ /* 0x000fea0003800200 */
.L_x_30:
[----:B------:R-:W-:Y:S01]  /*0d80*/  FFMA R17, R26, R2, R17 ;  /* 0x000000021a117223 */ /* 0x000fe20000000011 */
[----:B------:R-:W-:-:S07]  /*0d90*/  FADD R18, R18, 1 ;  /* 0x3f80000012127421 */ /* 0x000fce0000000000 */
.L_x_27:
[----:B------:R-:W-:Y:S05]  /*0da0*/  BSYNC.RECONVERGENT B1 ;  /* 0x0000000000017941 */ /* 0x000fea0003800200 */
.L_x_26:
[----:B------:R-:W-:Y:S01]  /*0db0*/  IADD3 R25, PT, PT, R25, 0x1, RZ ;  /* 0x0000000119197810 */ /* 0x000fe20007ffe0ff */
[----:B------:R-:W-:Y:S06]  /*0dc0*/  @P2 BRA `(.L_x_32) ;  /* 0xfffffff4007c2947 */ /* 0x000fec000383ffff */
.L_x_25:
[----:B------:R-:W-:Y:S05]  /*0dd0*/  BSYNC.RECONVERGENT B0 ;  /* 0x0000000000007941 */ /* 0x000fea0003800200 */
.L_x_24:
        /* <DEDUP_REMOVED lines=25> */
[----:B------:R-:W-:Y:S05]  /*0f70*/  CALL.REL.NOINC `($__internal_1_$__cuda_sm3x_div_rn_noftz_f32_slowpath) ;  /* 0x0000000000187944 */ /* 0x000fea0003c00000 */
[----:B------:R-:W-:-:S07]  /*0f80*/  MOV R3, R2 ;  /* 0x0000000200037202 */ /* 0x000fce0000000f00 */
.L_x_35:
[----:B------:R-:W-:Y:S05]  /*0f90*/  BSYNC.RECONVERGENT B0 ;  /* 0x0000000000007941 */ /* 0x000fea0003800200 */
.L_x_34:
[----:B------:R-:W-:Y:S01]  /*0fa0*/  STG.E desc[UR4][R4.64], R3 ;  /* 0x0000000304007986 */ /* 0x000fe2000c101904 */
[----:B------:R-:W-:Y:S05]  /*0fb0*/  EXIT ;  /* 0x000000000000794d */ /* 0x000fea0003800000 */
.L_x_33:
[----:B------:R-:W-:Y:S01]  /*0fc0*/  STG.E desc[UR4][R4.64], RZ ;  /* 0x000000ff04007986 */ /* 0x000fe2000c101904 */
[----:B------:R-:W-:Y:S05]  /*0fd0*/  EXIT ;  /* 0x000000000000794d */ /* 0x000fea0003800000 */
        .weak           $__internal_1_$__cuda_sm3x_div_rn_noftz_f32_slowpath
        .type           $__internal_1_$__cuda_sm3x_div_rn_noftz_f32_slowpath,@function
        .size           $__internal_1_$__cuda_sm3x_div_rn_noftz_f32_slowpath,(.L_x_49 - $__internal_1_$__cuda_sm3x_div_rn_noftz_f32_slowpath)
$__internal_1_$__cuda_sm3x_div_rn_noftz_f32_slowpath:
        /* <DEDUP_REMOVED lines=34> */
.L_x_37:
        /* <DEDUP_REMOVED lines=51> */
.L_x_44:
[----:B------:R-:W-:-:S04]  /*1530*/  LOP3.LUT R2, R2, 0x80000000, RZ, 0xc0, !PT ;  /* 0x8000000002027812 */ /* 0x000fc800078ec0ff */
[----:B------:R-:W-:Y:S01]  /*1540*/  LOP3.LUT R2, R2, 0x7f800000, RZ, 0xfc, !PT ;  /* 0x7f80000002027812 */ /* 0x000fe200078efcff */
[----:B------:R-:W-:Y:S06]  /*1550*/  BRA `(.L_x_45) ;  /* 0x0000000000047947 */ /* 0x000fec0003800000 */
.L_x_43:
[----:B------:R-:W-:-:S07]  /*1560*/  LEA R2, R8, R2, 0x17 ;  /* 0x0000000208027211 */ /* 0x000fce00078eb8ff */
.L_x_45:
[----:B------:R-:W-:Y:S05]  /*1570*/  BSYNC.RECONVERGENT B4 ;  /* 0x0000000000047941 */ /* 0x000fea0003800200 */
.L_x_42:
[----:B------:R-:W-:Y:S05]  /*1580*/  BRA `(.L_x_46) ;  /* 0x0000000000207947 */ /* 0x000fea0003800000 */
.L_x_41:
[----:B------:R-:W-:-:S04]  /*1590*/  LOP3.LUT R2, R3, 0x80000000, R2, 0x48, !PT ;  /* 0x8000000003027812 */ /* 0x000fc800078e4802 */
[----:B------:R-:W-:Y:S01]  /*15a0*/  LOP3.LUT R2, R2, 0x7f800000, RZ, 0xfc, !PT ;  /* 0x7f80000002027812 */ /* 0x000fe200078efcff */
[----:B------:R-:W-:Y:S06]  /*15b0*/  BRA `(.L_x_46) ;  /* 0x0000000000147947 */ /* 0x000fec0003800000 */
.L_x_40:
[----:B------:R-:W-:Y:S01]  /*15c0*/  LOP3.LUT R2, R3, 0x80000000, R2, 0x48, !PT ;  /* 0x8000000003027812 */ /* 0x000fe200078e4802 */
[----:B------:R-:W-:Y:S06]  /*15d0*/  BRA `(.L_x_46) ;  /* 0x00000000000c7947 */ /* 0x000fec0003800000 */
.L_x_39:
[----:B------:R-:W0:Y:S01]  /*15e0*/  MUFU.RSQ R2, -QNAN ;  /* 0xffc0000000027908 */ /* 0x000e220000001400 */
[----:B------:R-:W-:Y:S05]  /*15f0*/  BRA `(.L_x_46) ;  /* 0x0000000000047947 */ /* 0x000fea0003800000 */
.L_x_38:
[----:B------:R-:W-:-:S07]  /*1600*/  FADD.FTZ R2, R2, R3 ;  /* 0x0000000302027221 */ /* 0x000fce0000010000 */
.L_x_46:
[----:B------:R-:W-:Y:S05]  /*1610*/  BSYNC.RECONVERGENT B3 ;  /* 0x0000000000037941 */ /* 0x000fea0003800200 */
.L_x_36:
[----:B------:R-:W-:-:S04]  /*1620*/  HFMA2 R7, -RZ, RZ, 0, 0 ;  /* 0x00000000ff077431 */ /* 0x000fc800000001ff */
[----:B0-----:R-:W-:Y:S05]  /*1630*/  RET.REL.NODEC R6 `(_Z35sampling_vt_pillarpool_fused_kernelILi1EEviiPKfS1_S1_S1_S1_PKiS3_S3_S3_iiiifPf) ;  /* 0xffffffe806707950 */ /* 0x001fea0003c3ffff */
.L_x_47:
        /* <DEDUP_REMOVED lines=12> */
.L_x_49:


//--------------------- .nv.shared.reserved.0     --------------------------
	.section	.nv.shared.reserved.0,"aw",@nobits
	.weak		__nv_reservedSMEM_offset_0_alias
	.size		__nv_reservedSMEM_offset_0_alias, 0, 64
	.other		__nv_reservedSMEM_offset_0_alias,@"STO_CUDA_RESERVED_SHARED STV_DEFAULT"
__nv_reservedSMEM_offset_0_alias:
	.zero		0
	.zero		64


//--------------------- .nv.constant0._Z35sampling_vt_pillarpool_fused_kernelILi0EEviiPKfS1_S1_S1_S1_PKiS3_S3_S3_iiiifPf --------------------------
	.section	.nv.constant0._Z35sampling_vt_pillarpool_fused_kernelILi0EEviiPKfS1_S1_S1_S1_PKiS3_S3_S3_iiiifPf,"a",@progbits
	.sectionflags	@""
	.align	4
.nv.constant0._Z35sampling_vt_pillarpool_fused_kernelILi0EEviiPKfS1_S1_S1_S1_PKiS3_S3_S3_iiiifPf:
	.zero		1008


//--------------------- .nv.constant0._Z35sampling_vt_pillarpool_fused_kernelILi1EEviiPKfS1_S1_S1_S1_PKiS3_S3_S3_iiiifPf --------------------------
	.section	.nv.constant0._Z35sampling_vt_pillarpool_fused_kernelILi1EEviiPKfS1_S1_S1_S1_PKiS3_S3_S3_iiiifPf,"a",@progbits
	.sectionflags	@""
	.align	4
.nv.constant0._Z35sampling_vt_pillarpool_fused_kernelILi1EEviiPKfS1_S1_S1_S1_PKiS3_S3_S3_iiiifPf:
	.zero		1008


//--------------------- SYMBOLS --------------------------

	.type		.nv.reservedSmem.offset0,@object
	.size		.nv.reservedSmem.offset0,0x4
